// auto-generated by cutlass_sweep.gemm — config: {"arch": "sm_100", "cluster_m": 1, "cluster_n": 1, "dtype": "bf16", "dtype_b": "bf16", "layout": "nt", "stages": 0, "tile_k": 128, "tile_m": 64, "tile_n": 256}
#include "cutlass/cutlass.h"
#include "cutlass/gemm/collective/collective_builder.hpp"
#include "cutlass/gemm/device/gemm_universal_adapter.h"
#include "cutlass/gemm/kernel/gemm_universal.hpp"
#include "cutlass/epilogue/collective/collective_builder.hpp"

using ElemA = cutlass::bfloat16_t;
using ElemB = cutlass::bfloat16_t;
using ElemCD = cutlass::bfloat16_t;
using Acc  = float;
using TileShape    = cute::Shape<cute::_64, cute::_256, cute::_128>;
using ClusterShape = cute::Shape<cute::_1, cute::_1, cute::_1>;

using CollectiveEpilogue = typename cutlass::epilogue::collective::CollectiveBuilder<
    cutlass::arch::Sm100, cutlass::arch::OpClassTensorOp,
    TileShape, ClusterShape,
    cutlass::epilogue::collective::EpilogueTileAuto,
    Acc, Acc,
    ElemCD, cutlass::layout::RowMajor, 128 / cutlass::sizeof_bits<ElemCD>::value,
    ElemCD, cutlass::layout::RowMajor, 128 / cutlass::sizeof_bits<ElemCD>::value,
    cutlass::epilogue::collective::EpilogueScheduleAuto
  >::CollectiveOp;

using CollectiveMainloop = typename cutlass::gemm::collective::CollectiveBuilder<
    cutlass::arch::Sm100, cutlass::arch::OpClassTensorOp,
    ElemA, cutlass::layout::RowMajor, 128 / cutlass::sizeof_bits<ElemA>::value,
    ElemB, cutlass::layout::ColumnMajor, 128 / cutlass::sizeof_bits<ElemB>::value,
    Acc,
    TileShape, ClusterShape,
    cutlass::gemm::collective::StageCountAutoCarveout<static_cast<int>(sizeof(typename CollectiveEpilogue::SharedStorage))>,
    cutlass::gemm::collective::KernelScheduleAuto
  >::CollectiveOp;

using GemmKernel = cutlass::gemm::kernel::GemmUniversal<
    cute::Shape<int,int,int,int>,
    CollectiveMainloop,
    CollectiveEpilogue
>;
using Gemm = cutlass::gemm::device::GemmUniversalAdapter<GemmKernel>;

// Force the device kernel symbol into the cubin without needing a host main.
auto* _anchor = &cutlass::device_kernel<GemmKernel>;


// ===== COMPILED SASS (sm_100a) =====

	.target	sm_100a

	.elftype	@"ET_EXEC"


//--------------------- .note.nv.tkinfo           --------------------------
	.section	.note.nv.tkinfo,"",@"SHT_NOTE"
	.sectionflags	@"SHF_NOTE_NV_TKINFO"
	.tkinfo
        /*0018*/ 	.word	0x00000002
        /*0030*/ 	.string	""
        /*0030*/ 	.string	"ptxas"
        /*0030*/ 	.string	"Cuda compilation tools, release 13.0, V13.0.88"
        /*0030*/ 	.string	"Build cuda_13.0.r13.0/compiler.36424714_0"
        /*0030*/ 	.string	"-arch sm_100a -m 64 "



//--------------------- .note.nv.cuinfo           --------------------------
	.section	.note.nv.cuinfo,"",@"SHT_NOTE"
	.sectionflags	@"SHF_NOTE_NV_CUINFO"
        /*0018*/ 	.short	0x0002
        /*001a*/ 	.short	0x0064
        /*001c*/ 	.short	0x0082
	.zero		2


//--------------------- .nv.info                  --------------------------
	.section	.nv.info,"",@"SHT_CUDA_INFO"
	.align	4


	//----- nvinfo : EIATTR_REGCOUNT
	.align		4
        /*0000*/ 	.byte	0x04, 0x2f
        /*0002*/ 	.short	(.L_19 - .L_18)
	.align		4
.L_18:
        /*0004*/ 	.word	index@(_ZN7cutlass13device_kernelINS_4gemm6kernel13GemmUniversalIN4cute5tupleIJiiiiEEENS1_10collective13CollectiveMmaINS1_35MainloopSm100TmaUmmaWarpSpecializedILi2ELi2ELi4ENS5_IJNS4_1CILi1EEESB_SB_EEEEENS5_IJNSA_ILi64EEENSA_ILi256EEENSA_ILi128EEEEEENS_10bfloat16_tENS5_IJlSB_lEEESI_SJ_NS4_8TiledMMAINS4_8MMA_AtomIJNS4_20SM100_MMA_F16BF16_SSISI_SI_fLi64ELi256ELNS4_4UMMA5MajorE0ELSO_0ELNSN_7ScaleInE0ELSP_0EEEEEENS4_6LayoutISC_NS5_IJNSA_ILi0EEEST_ST_EEEEENS5_IJNS4_10UnderscoreESW_SW_EEEEENS4_13SM90_TMA_LOADENS4_14ComposedLayoutINS4_7SwizzleILi3ELi4ELi3EEENS4_18smem_ptr_flag_bitsILi16EEENSS_INS5_IJNSA_ILi8EEESE_EEENS5_IJSE_SB_EEEEEEEvNS4_8identityESZ_S19_vS1A_EENS_8epilogue10collective18CollectiveEpilogueINS1C_23Sm100TmaWarpSpecializedILi4ELi2ELi32ELb1ELb0EEEJSH_NS5_IJNSS_ISE_SB_EES1H_EEESI_SJ_SI_SJ_NS1C_6fusion15FusionCallbacksIS1G_NS1J_17LinearCombinationISI_fSI_fLNS_15FloatRoundStyleE2EEESH_S1I_JEEENS4_5SM1004TMEM4LOAD26SM100_TMEM_LOAD_16dp256b8xESZ_S19_NS4_17SM75_U32x4_LDSM_NENS4_14SM90_TMA_STOREES19_NS4_17SM90_U32x4_STSM_NENS4_39AutoVectorizingCopyWithAssumedAlignmentILi128EEEEEEvvEEEEvNT_6ParamsE)
        /*0008*/ 	.word	0x00000070


	//----- nvinfo : EIATTR_FRAME_SIZE
	.align		4
.L_19:
        /*000c*/ 	.byte	0x04, 0x11
        /*000e*/ 	.short	(.L_21 - .L_20)
	.align		4
.L_20:
        /*0010*/ 	.word	index@($__internal_2_$__cuda_sm10x_tcgen05_guardrail_trap_unallocated_columns_being_dealloced)
        /*0014*/ 	.word	0x00000000


	//----- nvinfo : EIATTR_FRAME_SIZE
	.align		4
.L_21:
        /*0018*/ 	.byte	0x04, 0x11
        /*001a*/ 	.short	(.L_23 - .L_22)
	.align		4
.L_22:
        /*001c*/ 	.word	index@($__internal_1_$__cuda_sm10x_tcgen05_guardrail_trap_phase_invalid_during_alloc)
        /*0020*/ 	.word	0x00000000


	//----- nvinfo : EIATTR_FRAME_SIZE
	.align		4
.L_23:
        /*0024*/ 	.byte	0x04, 0x11
        /*0026*/ 	.short	(.L_25 - .L_24)
	.align		4
.L_24:
        /*0028*/ 	.word	index@($__internal_0_$__cuda_sm10x_tcgen05_guardrail_trap_col_being_dealloced_not_returned_by_alloc)
        /*002c*/ 	.word	0x00000000


	//----- nvinfo : EIATTR_FRAME_SIZE
	.align		4
.L_25:
        /*0030*/ 	.byte	0x04, 0x11
        /*0032*/ 	.short	(.L_27 - .L_26)
	.align		4
.L_26:
        /*0034*/ 	.word	index@(_ZN7cutlass13device_kernelINS_4gemm6kernel13GemmUniversalIN4cute5tupleIJiiiiEEENS1_10collective13CollectiveMmaINS1_35MainloopSm100TmaUmmaWarpSpecializedILi2ELi2ELi4ENS5_IJNS4_1CILi1EEESB_SB_EEEEENS5_IJNSA_ILi64EEENSA_ILi256EEENSA_ILi128EEEEEENS_10bfloat16_tENS5_IJlSB_lEEESI_SJ_NS4_8TiledMMAINS4_8MMA_AtomIJNS4_20SM100_MMA_F16BF16_SSISI_SI_fLi64ELi256ELNS4_4UMMA5MajorE0ELSO_0ELNSN_7ScaleInE0ELSP_0EEEEEENS4_6LayoutISC_NS5_IJNSA_ILi0EEEST_ST_EEEEENS5_IJNS4_10UnderscoreESW_SW_EEEEENS4_13SM90_TMA_LOADENS4_14ComposedLayoutINS4_7SwizzleILi3ELi4ELi3EEENS4_18smem_ptr_flag_bitsILi16EEENSS_INS5_IJNSA_ILi8EEESE_EEENS5_IJSE_SB_EEEEEEEvNS4_8identityESZ_S19_vS1A_EENS_8epilogue10collective18CollectiveEpilogueINS1C_23Sm100TmaWarpSpecializedILi4ELi2ELi32ELb1ELb0EEEJSH_NS5_IJNSS_ISE_SB_EES1H_EEESI_SJ_SI_SJ_NS1C_6fusion15FusionCallbacksIS1G_NS1J_17LinearCombinationISI_fSI_fLNS_15FloatRoundStyleE2EEESH_S1I_JEEENS4_5SM1004TMEM4LOAD26SM100_TMEM_LOAD_16dp256b8xESZ_S19_NS4_17SM75_U32x4_LDSM_NENS4_14SM90_TMA_STOREES19_NS4_17SM90_U32x4_STSM_NENS4_39AutoVectorizingCopyWithAssumedAlignmentILi128EEEEEEvvEEEEvNT_6ParamsE)
        /*0038*/ 	.word	0x00000000


	//----- nvinfo : EIATTR_MIN_STACK_SIZE
	.align		4
.L_27:
        /*003c*/ 	.byte	0x04, 0x12
        /*003e*/ 	.short	(.L_29 - .L_28)
	.align		4
.L_28:
        /*0040*/ 	.word	index@(_ZN7cutlass13device_kernelINS_4gemm6kernel13GemmUniversalIN4cute5tupleIJiiiiEEENS1_10collective13CollectiveMmaINS1_35MainloopSm100TmaUmmaWarpSpecializedILi2ELi2ELi4ENS5_IJNS4_1CILi1EEESB_SB_EEEEENS5_IJNSA_ILi64EEENSA_ILi256EEENSA_ILi128EEEEEENS_10bfloat16_tENS5_IJlSB_lEEESI_SJ_NS4_8TiledMMAINS4_8MMA_AtomIJNS4_20SM100_MMA_F16BF16_SSISI_SI_fLi64ELi256ELNS4_4UMMA5MajorE0ELSO_0ELNSN_7ScaleInE0ELSP_0EEEEEENS4_6LayoutISC_NS5_IJNSA_ILi0EEEST_ST_EEEEENS5_IJNS4_10UnderscoreESW_SW_EEEEENS4_13SM90_TMA_LOADENS4_14ComposedLayoutINS4_7SwizzleILi3ELi4ELi3EEENS4_18smem_ptr_flag_bitsILi16EEENSS_INS5_IJNSA_ILi8EEESE_EEENS5_IJSE_SB_EEEEEEEvNS4_8identityESZ_S19_vS1A_EENS_8epilogue10collective18CollectiveEpilogueINS1C_23Sm100TmaWarpSpecializedILi4ELi2ELi32ELb1ELb0EEEJSH_NS5_IJNSS_ISE_SB_EES1H_EEESI_SJ_SI_SJ_NS1C_6fusion15FusionCallbacksIS1G_NS1J_17LinearCombinationISI_fSI_fLNS_15FloatRoundStyleE2EEESH_S1I_JEEENS4_5SM1004TMEM4LOAD26SM100_TMEM_LOAD_16dp256b8xESZ_S19_NS4_17SM75_U32x4_LDSM_NENS4_14SM90_TMA_STOREES19_NS4_17SM90_U32x4_STSM_NENS4_39AutoVectorizingCopyWithAssumedAlignmentILi128EEEEEEvvEEEEvNT_6ParamsE)
        /*0044*/ 	.word	0x00000000
.L_29:


//--------------------- .nv.compat                --------------------------
	.section	.nv.compat,"",@"SHT_CUDA_COMPAT_INFO"
	.align	4
        /*0000*/ 	.byte	0x02, 0x09, 0x01, 0x00, 0x02, 0x02, 0x02, 0x00, 0x02, 0x05, 0x05, 0x00, 0x03, 0x07, 0x01, 0x01
        /*0010*/ 	.byte	0x02, 0x03, 0x01, 0x00, 0x02, 0x06, 0x01, 0x00, 0x04, 0x0b, 0x08, 0x00, 0x09, 0x00, 0x00, 0x00
        /*0020*/ 	.byte	0x00, 0x00, 0x00, 0x00


//--------------------- .nv.info._ZN7cutlass13device_kernelINS_4gemm6kernel13GemmUniversalIN4cute5tupleIJiiiiEEENS1_10collective13CollectiveMmaINS1_35MainloopSm100TmaUmmaWarpSpecializedILi2ELi2ELi4ENS5_IJNS4_1CILi1EEESB_SB_EEEEENS5_IJNSA_ILi64EEENSA_ILi256EEENSA_ILi128EEEEEENS_10bfloat16_tENS5_IJlSB_lEEESI_SJ_NS4_8TiledMMAINS4_8MMA_AtomIJNS4_20SM100_MMA_F16BF16_SSISI_SI_fLi64ELi256ELNS4_4UMMA5MajorE0ELSO_0ELNSN_7ScaleInE0ELSP_0EEEEEENS4_6LayoutISC_NS5_IJNSA_ILi0EEEST_ST_EEEEENS5_IJNS4_10UnderscoreESW_SW_EEEEENS4_13SM90_TMA_LOADENS4_14ComposedLayoutINS4_7SwizzleILi3ELi4ELi3EEENS4_18smem_ptr_flag_bitsILi16EEENSS_INS5_IJNSA_ILi8EEESE_EEENS5_IJSE_SB_EEEEEEEvNS4_8identityESZ_S19_vS1A_EENS_8epilogue10collective18CollectiveEpilogueINS1C_23Sm100TmaWarpSpecializedILi4ELi2ELi32ELb1ELb0EEEJSH_NS5_IJNSS_ISE_SB_EES1H_EEESI_SJ_SI_SJ_NS1C_6fusion15FusionCallbacksIS1G_NS1J_17LinearCombinationISI_fSI_fLNS_15FloatRoundStyleE2EEESH_S1I_JEEENS4_5SM1004TMEM4LOAD26SM100_TMEM_LOAD_16dp256b8xESZ_S19_NS4_17SM75_U32x4_LDSM_NENS4_14SM90_TMA_STOREES19_NS4_17SM90_U32x4_STSM_NENS4_39AutoVectorizingCopyWithAssumedAlignmentILi128EEEEEEvvEEEEvNT_6ParamsE --------------------------
	.section	.nv.info._ZN7cutlass13device_kernelINS_4gemm6kernel13GemmUniversalIN4cute5tupleIJiiiiEEENS1_10collective13CollectiveMmaINS1_35MainloopSm100TmaUmmaWarpSpecializedILi2ELi2ELi4ENS5_IJNS4_1CILi1EEESB_SB_EEEEENS5_IJNSA_ILi64EEENSA_ILi256EEENSA_ILi128EEEEEENS_10bfloat16_tENS5_IJlSB_lEEESI_SJ_NS4_8TiledMMAINS4_8MMA_AtomIJNS4_20SM100_MMA_F16BF16_SSISI_SI_fLi64ELi256ELNS4_4UMMA5MajorE0ELSO_0ELNSN_7ScaleInE0ELSP_0EEEEEENS4_6LayoutISC_NS5_IJNSA_ILi0EEEST_ST_EEEEENS5_IJNS4_10UnderscoreESW_SW_EEEEENS4_13SM90_TMA_LOADENS4_14ComposedLayoutINS4_7SwizzleILi3ELi4ELi3EEENS4_18smem_ptr_flag_bitsILi16EEENSS_INS5_IJNSA_ILi8EEESE_EEENS5_IJSE_SB_EEEEEEEvNS4_8identityESZ_S19_vS1A_EENS_8epilogue10collective18CollectiveEpilogueINS1C_23Sm100TmaWarpSpecializedILi4ELi2ELi32ELb1ELb0EEEJSH_NS5_IJNSS_ISE_SB_EES1H_EEESI_SJ_SI_SJ_NS1C_6fusion15FusionCallbacksIS1G_NS1J_17LinearCombinationISI_fSI_fLNS_15FloatRoundStyleE2EEESH_S1I_JEEENS4_5SM1004TMEM4LOAD26SM100_TMEM_LOAD_16dp256b8xESZ_S19_NS4_17SM75_U32x4_LDSM_NENS4_14SM90_TMA_STOREES19_NS4_17SM90_U32x4_STSM_NENS4_39AutoVectorizingCopyWithAssumedAlignmentILi128EEEEEEvvEEEEvNT_6ParamsE,"",@"SHT_CUDA_INFO"
	.sectionflags	@""
	.align	4


	//----- nvinfo : EIATTR_CUDA_API_VERSION
	.align		4
        /*0000*/ 	.byte	0x04, 0x37
        /*0002*/ 	.short	(.L_31 - .L_30)
.L_30:
        /*0004*/ 	.word	0x00000082


	//----- nvinfo : EIATTR_KPARAM_INFO
	.align		4
.L_31:
        /*0008*/ 	.byte	0x04, 0x17
        /*000a*/ 	.short	(.L_33 - .L_32)
.L_32:
        /*000c*/ 	.word	0x00000000
        /*0010*/ 	.short	0x0000
        /*0012*/ 	.short	0x0000
        /*0014*/ 	.byte	0x00, 0xf0, 0x01, 0x20


	//----- nvinfo : EIATTR_AT_ENTRY_FRAGMENTS
	.align		4
.L_33:
        /*0018*/ 	.byte	0x04, 0x4f
        /*001a*/ 	.short	(.L_35 - .L_34)


	//   ....[0]....
.L_34:
        /*001c*/ 	.word	0x00000006


	//----- nvinfo : EIATTR_RESERVED_SMEM_USED
	.align		4
.L_35:
        /*0020*/ 	.byte	0x01, 0x41
	.zero		2


	//----- nvinfo : EIATTR_SPARSE_MMA_MASK
	.align		4
        /*0024*/ 	.byte	0x03, 0x50
        /*0026*/ 	.short	0x0000


	//----- nvinfo : EIATTR_TCGEN05_1CTA_USED
	.align		4
        /*0028*/ 	.byte	0x01, 0x51
	.zero		2


	//----- nvinfo : EIATTR_MAXREG_COUNT
	.align		4
        /*002c*/ 	.byte	0x03, 0x1b
        /*002e*/ 	.short	0x00ff


	//----- nvinfo : EIATTR_NUM_BARRIERS
	.align		4
        /*0030*/ 	.byte	0x02, 0x4c
        /*0032*/ 	.byte	0x07
	.zero		1


	//----- nvinfo : EIATTR_EXTERNS
	.align		4
        /*0034*/ 	.byte	0x04, 0x0f
        /*0036*/ 	.short	(.L_37 - .L_36)


	//   ....[0]....
	.align		4
.L_36:
        /*0038*/ 	.word	index@(__assertfail)


	//----- nvinfo : EIATTR_MERCURY_ISA_VERSION
	.align		4
.L_37:
        /*003c*/ 	.byte	0x03, 0x5f
        /*003e*/ 	.short	0x0101


	//----- nvinfo : EIATTR_INT_WARP_WIDE_INSTR_OFFSETS
	.align		4
        /*0040*/ 	.byte	0x04, 0x31
        /*0042*/ 	.short	(.L_39 - .L_38)


	//   ....[0]....
.L_38:
        /*0044*/ 	.word	0x00001f00


	//   ....[1]....
        /*0048*/ 	.word	0x00003a40


	//   ....[2]....
        /*004c*/ 	.word	0x00003a70


	//   ....[3]....
        /*0050*/ 	.word	0x00003ac0


	//   ....[4]....
        /*0054*/ 	.word	0x000043e0


	//   ....[5]....
        /*0058*/ 	.word	0x00004440


	//   ....[6]....
        /*005c*/ 	.word	0x00004520


	//   ....[7]....
        /*0060*/ 	.word	0x00004590


	//   ....[8]....
        /*0064*/ 	.word	0x000046a0


	//   ....[9]....
        /*0068*/ 	.word	0x00004730


	//   ....[10]....
        /*006c*/ 	.word	0x00004900


	//   ....[11]....
        /*0070*/ 	.word	0x00004a60


	//----- nvinfo : EIATTR_COOP_GROUP_MASK_REGIDS
	.align		4
.L_39:
        /*0074*/ 	.byte	0x04, 0x29
        /*0076*/ 	.short	(.L_41 - .L_40)


	//   ....[0]....
.L_40:
        /*0078*/ 	.word	0xffffffff


	//   ....[1]....
        /*007c*/ 	.word	0xffffffff


	//   ....[2]....
        /*0080*/ 	.word	0xffffffff


	//   ....[3]....
        /*0084*/ 	.word	0xffffffff


	//   ....[4]....
        /*0088*/ 	.word	0xffffffff


	//   ....[5]....
        /*008c*/ 	.word	0xffffffff


	//   ....[6]....
        /*0090*/ 	.word	0xffffffff


	//   ....[7]....
        /*0094*/ 	.word	0xffffffff


	//   ....[8]....
        /*0098*/ 	.word	0xffffffff


	//   ....[9]....
        /*009c*/ 	.word	0xffffffff


	//   ....[10]....
        /*00a0*/ 	.word	0xffffffff


	//   ....[11]....
        /*00a4*/ 	.word	0xffffffff


	//   ....[12]....
        /*00a8*/ 	.word	0xffffffff


	//----- nvinfo : EIATTR_COOP_GROUP_INSTR_OFFSETS
	.align		4
.L_41:
        /*00ac*/ 	.byte	0x04, 0x28
        /*00ae*/ 	.short	(.L_43 - .L_42)


	//   ....[0]....
.L_42:
        /*00b0*/ 	.word	0x00000090


	//   ....[1]....
        /*00b4*/ 	.word	0x000004d0


	//   ....[2]....
        /*00b8*/ 	.word	0x00000600


	//   ....[3]....
        /*00bc*/ 	.word	0x000007a0


	//   ....[4]....
        /*00c0*/ 	.word	0x000008a0


	//   ....[5]....
        /*00c4*/ 	.word	0x00000a10


	//   ....[6]....
        /*00c8*/ 	.word	0x00000bb0


	//   ....[7]....
        /*00cc*/ 	.word	0x00001de0


	//   ....[8]....
        /*00d0*/ 	.word	0x00002aa0


	//   ....[9]....
        /*00d4*/ 	.word	0x00002cb0


	//   ....[10]....
        /*00d8*/ 	.word	0x00002ce0


	//   ....[11]....
        /*00dc*/ 	.word	0x00003930


	//   ....[12]....
        /*00e0*/ 	.word	0x00003b60


	//----- nvinfo : EIATTR_VRC_CTA_INIT_COUNT
	.align		4
.L_43:
        /*00e4*/ 	.byte	0x02, 0x4a
        /*00e6*/ 	.byte	0x80
	.zero		1


	//----- nvinfo : EIATTR_SYSCALL_OFFSETS
	.align		4
        /*00e8*/ 	.byte	0x04, 0x46
        /*00ea*/ 	.short	(.L_45 - .L_44)


	//   ....[0]....
.L_44:
        /*00ec*/ 	.word	0x00005510


	//   ....[1]....
        /*00f0*/ 	.word	0x00005600


	//   ....[2]....
        /*00f4*/ 	.word	0x00005e30


	//   ....[3]....
        /*00f8*/ 	.word	0x00006af0


	//   ....[4]....
        /*00fc*/ 	.word	0x00007750


	//   ....[5]....
        /*0100*/ 	.word	0x000083b0


	//----- nvinfo : EIATTR_MBARRIER_INSTR_OFFSETS
	.align		4
.L_45:
        /*0104*/ 	.byte	0x04, 0x39
        /*0106*/ 	.short	(.L_47 - .L_46)


	//   ....[0]....
.L_46:
        /*0108*/ 	.word	0x000005b0
        /*010c*/ 	.word	0x000000ff
        /*0110*/ 	.word	0x00000000
        /*0114*/ 	.short	0x0100
        /*0116*/ 	.byte	0x05
	.zero		1


	//   ....[1]....
        /*0118*/ 	.word	0x000005c0
        /*011c*/ 	.word	0x000000ff
        /*0120*/ 	.word	0x00000010
        /*0124*/ 	.short	0x0100
        /*0126*/ 	.byte	0x05
	.zero		1


	//   ....[2]....
        /*0128*/ 	.word	0x000005d0
        /*012c*/ 	.word	0x000000ff
        /*0130*/ 	.word	0x00000008
        /*0134*/ 	.short	0x0100
        /*0136*/ 	.byte	0x05
	.zero		1


	//   ....[3]....
        /*0138*/ 	.word	0x000005e0
        /*013c*/ 	.word	0x000000ff
        /*0140*/ 	.word	0x00000018
        /*0144*/ 	.short	0x0100
        /*0146*/ 	.byte	0x05
	.zero		1


	//   ....[4]....
        /*0148*/ 	.word	0x00000710
        /*014c*/ 	.word	0x000000ff
        /*0150*/ 	.word	0x00000020
        /*0154*/ 	.short	0x0100
        /*0156*/ 	.byte	0x07
	.zero		1


	//   ....[5]....
        /*0158*/ 	.word	0x00000720
        /*015c*/ 	.word	0x000000ff
        /*0160*/ 	.word	0x00000040
        /*0164*/ 	.short	0x0100
        /*0166*/ 	.byte	0x07
	.zero		1


	//   ....[6]....
        /*0168*/ 	.word	0x00000730
        /*016c*/ 	.word	0x000000ff
        /*0170*/ 	.word	0x00000028
        /*0174*/ 	.short	0x0100
        /*0176*/ 	.byte	0x07
	.zero		1


	//   ....[7]....
        /*0178*/ 	.word	0x00000740
        /*017c*/ 	.word	0x000000ff
        /*0180*/ 	.word	0x00000048
        /*0184*/ 	.short	0x0100
        /*0186*/ 	.byte	0x07
	.zero		1


	//   ....[8]....
        /*0188*/ 	.word	0x00000750
        /*018c*/ 	.word	0x000000ff
        /*0190*/ 	.word	0x00000030
        /*0194*/ 	.short	0x0100
        /*0196*/ 	.byte	0x07
	.zero		1


	//   ....[9]....
        /*0198*/ 	.word	0x00000760
        /*019c*/ 	.word	0x000000ff
        /*01a0*/ 	.word	0x00000050
        /*01a4*/ 	.short	0x0100
        /*01a6*/ 	.byte	0x07
	.zero		1


	//   ....[10]....
        /*01a8*/ 	.word	0x00000770
        /*01ac*/ 	.word	0x000000ff
        /*01b0*/ 	.word	0x00000038
        /*01b4*/ 	.short	0x0100
        /*01b6*/ 	.byte	0x07
	.zero		1


	//   ....[11]....
        /*01b8*/ 	.word	0x00000780
        /*01bc*/ 	.word	0x000000ff
        /*01c0*/ 	.word	0x00000058
        /*01c4*/ 	.short	0x0100
        /*01c6*/ 	.byte	0x07
	.zero		1


	//   ....[12]....
        /*01c8*/ 	.word	0x00000870
        /*01cc*/ 	.word	0x000000ff
        /*01d0*/ 	.word	0x00000060
        /*01d4*/ 	.short	0x0100
        /*01d6*/ 	.byte	0x05
	.zero		1


	//   ....[13]....
        /*01d8*/ 	.word	0x00000880
        /*01dc*/ 	.word	0x000000ff
        /*01e0*/ 	.word	0x00000068
        /*01e4*/ 	.short	0x0100
        /*01e6*/ 	.byte	0x05
	.zero		1


	//   ....[14]....
        /*01e8*/ 	.word	0x000009c0
        /*01ec*/ 	.word	0x000000ff
        /*01f0*/ 	.word	0x00000070
        /*01f4*/ 	.short	0x0100
        /*01f6*/ 	.byte	0x05
	.zero		1


	//   ....[15]....
        /*01f8*/ 	.word	0x000009d0
        /*01fc*/ 	.word	0x000000ff
        /*0200*/ 	.word	0x00000080
        /*0204*/ 	.short	0x0100
        /*0206*/ 	.byte	0x05
	.zero		1


	//   ....[16]....
        /*0208*/ 	.word	0x000009e0
        /*020c*/ 	.word	0x000000ff
        /*0210*/ 	.word	0x00000078
        /*0214*/ 	.short	0x0100
        /*0216*/ 	.byte	0x05
	.zero		1


	//   ....[17]....
        /*0218*/ 	.word	0x000009f0
        /*021c*/ 	.word	0x000000ff
        /*0220*/ 	.word	0x00000088
        /*0224*/ 	.short	0x0100
        /*0226*/ 	.byte	0x05
	.zero		1


	//   ....[18]....
        /*0228*/ 	.word	0x00000b20
        /*022c*/ 	.word	0x000000ff
        /*0230*/ 	.word	0x00000090
        /*0234*/ 	.short	0x0100
        /*0236*/ 	.byte	0x07
	.zero		1


	//   ....[19]....
        /*0238*/ 	.word	0x00000b30
        /*023c*/ 	.word	0x000000ff
        /*0240*/ 	.word	0x000000b0
        /*0244*/ 	.short	0x0100
        /*0246*/ 	.byte	0x07
	.zero		1


	//   ....[20]....
        /*0248*/ 	.word	0x00000b40
        /*024c*/ 	.word	0x000000ff
        /*0250*/ 	.word	0x00000098
        /*0254*/ 	.short	0x0100
        /*0256*/ 	.byte	0x07
	.zero		1


	//   ....[21]....
        /*0258*/ 	.word	0x00000b50
        /*025c*/ 	.word	0x000000ff
        /*0260*/ 	.word	0x000000b8
        /*0264*/ 	.short	0x0100
        /*0266*/ 	.byte	0x07
	.zero		1


	//   ....[22]....
        /*0268*/ 	.word	0x00000b60
        /*026c*/ 	.word	0x000000ff
        /*0270*/ 	.word	0x000000a0
        /*0274*/ 	.short	0x0100
        /*0276*/ 	.byte	0x07
	.zero		1


	//   ....[23]....
        /*0278*/ 	.word	0x00000b70
        /*027c*/ 	.word	0x000000ff
        /*0280*/ 	.word	0x000000c0
        /*0284*/ 	.short	0x0100
        /*0286*/ 	.byte	0x07
	.zero		1


	//   ....[24]....
        /*0288*/ 	.word	0x00000b80
        /*028c*/ 	.word	0x000000ff
        /*0290*/ 	.word	0x000000a8
        /*0294*/ 	.short	0x0100
        /*0296*/ 	.byte	0x07
	.zero		1


	//   ....[25]....
        /*0298*/ 	.word	0x00000b90
        /*029c*/ 	.word	0x000000ff
        /*02a0*/ 	.word	0x000000c8
        /*02a4*/ 	.short	0x0100
        /*02a6*/ 	.byte	0x07
	.zero		1


	//   ....[26]....
        /*02a8*/ 	.word	0x00000c80
        /*02ac*/ 	.word	0x000000ff
        /*02b0*/ 	.word	0x000000d0
        /*02b4*/ 	.short	0x0100
        /*02b6*/ 	.byte	0x05
	.zero		1


	//   ....[27]....
        /*02b8*/ 	.word	0x00000c90
        /*02bc*/ 	.word	0x000000ff
        /*02c0*/ 	.word	0x000000e0
        /*02c4*/ 	.short	0x0100
        /*02c6*/ 	.byte	0x05
	.zero		1


	//   ....[28]....
        /*02c8*/ 	.word	0x00000ca0
        /*02cc*/ 	.word	0x000000ff
        /*02d0*/ 	.word	0x000000d8
        /*02d4*/ 	.short	0x0100
        /*02d6*/ 	.byte	0x05
	.zero		1


	//   ....[29]....
        /*02d8*/ 	.word	0x00000cb0
        /*02dc*/ 	.word	0x000000ff
        /*02e0*/ 	.word	0x000000e8
        /*02e4*/ 	.short	0x0100
        /*02e6*/ 	.byte	0x05
	.zero		1


	//   ....[30]....
        /*02e8*/ 	.word	0x00001580
        /*02ec*/ 	.word	0x00000002
        /*02f0*/ 	.word	0x000000e0
        /*02f4*/ 	.short	0x010a
        /*02f6*/ 	.byte	0xff
	.zero		1


	//   ....[31]....
        /*02f8*/ 	.word	0x000015b0
        /*02fc*/ 	.word	0x00000002
        /*0300*/ 	.word	0x000000d0
        /*0304*/ 	.short	0x0101
        /*0306*/ 	.byte	0xff
	.zero		1


	//   ....[32]....
        /*0308*/ 	.word	0x00001680
        /*030c*/ 	.word	0x000000ff
        /*0310*/ 	.word	0x00000010
        /*0314*/ 	.short	0x010a
        /*0316*/ 	.byte	0x08
	.zero		1


	//   ....[33]....
        /*0318*/ 	.word	0x00001720
        /*031c*/ 	.word	0x000000ff
        /*0320*/ 	.word	0x00000010
        /*0324*/ 	.short	0x010a
        /*0326*/ 	.byte	0x21
	.zero		1


	//   ....[34]....
        /*0328*/ 	.word	0x00001870
        /*032c*/ 	.word	0x000000ff
        /*0330*/ 	.word	0x00000010
        /*0334*/ 	.short	0x010a
        /*0336*/ 	.byte	0x08
	.zero		1


	//   ....[35]....
        /*0338*/ 	.word	0x00001a40
        /*033c*/ 	.word	0x000000ff
        /*0340*/ 	.word	0x00000068
        /*0344*/ 	.short	0x0101
        /*0346*/ 	.byte	0x04
	.zero		1


	//   ....[36]....
        /*0348*/ 	.word	0x00001a60
        /*034c*/ 	.word	0x000000ff
        /*0350*/ 	.word	0x00000010
        /*0354*/ 	.short	0x010a
        /*0356*/ 	.byte	0x08
	.zero		1


	//   ....[37]....
        /*0358*/ 	.word	0x00001ae0
        /*035c*/ 	.word	0x000000ff
        /*0360*/ 	.word	0x00000010
        /*0364*/ 	.short	0x010a
        /*0366*/ 	.byte	0x21
	.zero		1


	//   ....[38]....
        /*0368*/ 	.word	0x00001c30
        /*036c*/ 	.word	0x000000ff
        /*0370*/ 	.word	0x00000010
        /*0374*/ 	.short	0x010a
        /*0376*/ 	.byte	0x08
	.zero		1


	//   ....[39]....
        /*0378*/ 	.word	0x00001e10
        /*037c*/ 	.word	0x00000002
        /*0380*/ 	.word	0x00000070
        /*0384*/ 	.short	0x010a
        /*0386*/ 	.byte	0xff
	.zero		1


	//   ....[40]....
        /*0388*/ 	.word	0x00001ed0
        /*038c*/ 	.word	0x00000002
        /*0390*/ 	.word	0x00000000
        /*0394*/ 	.short	0x0101
        /*0396*/ 	.byte	0xff
	.zero		1


	//   ....[41]....
        /*0398*/ 	.word	0x00002430
        /*039c*/ 	.word	0x000000ff
        /*03a0*/ 	.word	0x00000000
        /*03a4*/ 	.short	0x010a
        /*03a6*/ 	.byte	0x04
	.zero		1


	//   ....[42]....
        /*03a8*/ 	.word	0x000024d0
        /*03ac*/ 	.word	0x00000000
        /*03b0*/ 	.word	0x00000000
        /*03b4*/ 	.short	0x010a
        /*03b6*/ 	.byte	0xff
	.zero		1


	//   ....[43]....
        /*03b8*/ 	.word	0x000025f0
        /*03bc*/ 	.word	0x00000000
        /*03c0*/ 	.word	0x000000d0
        /*03c4*/ 	.short	0x010a
        /*03c6*/ 	.byte	0xff
	.zero		1


	//   ....[44]....
        /*03c8*/ 	.word	0x00002660
        /*03cc*/ 	.word	0x00000000
        /*03d0*/ 	.word	0x00000000
        /*03d4*/ 	.short	0x0101
        /*03d6*/ 	.byte	0xff
	.zero		1


	//   ....[45]....
        /*03d8*/ 	.word	0x00002680
        /*03dc*/ 	.word	0x000000ff
        /*03e0*/ 	.word	0x00000080
        /*03e4*/ 	.short	0x010a
        /*03e6*/ 	.byte	0x05
	.zero		1


	//   ....[46]....
        /*03e8*/ 	.word	0x000027a0
        /*03ec*/ 	.word	0x00000000
        /*03f0*/ 	.word	0x00000070
        /*03f4*/ 	.short	0x010a
        /*03f6*/ 	.byte	0xff
	.zero		1


	//   ....[47]....
        /*03f8*/ 	.word	0x000028a0
        /*03fc*/ 	.word	0x00000000
        /*0400*/ 	.word	0x00000000
        /*0404*/ 	.short	0x0101
        /*0406*/ 	.byte	0xff
	.zero		1


	//   ....[48]....
        /*0408*/ 	.word	0x00002930
        /*040c*/ 	.word	0x000000ff
        /*0410*/ 	.word	0x00000080
        /*0414*/ 	.short	0x0106
        /*0416*/ 	.byte	0x05
	.zero		1


	//   ....[49]....
        /*0418*/ 	.word	0x00002950
        /*041c*/ 	.word	0x000000ff
        /*0420*/ 	.word	0x00000080
        /*0424*/ 	.short	0x010a
        /*0426*/ 	.byte	0x05
	.zero		1


	//   ....[50]....
        /*0428*/ 	.word	0x000029e0
        /*042c*/ 	.word	0x000000ff
        /*0430*/ 	.word	0x00000080
        /*0434*/ 	.short	0x0106
        /*0436*/ 	.byte	0x04
	.zero		1


	//   ....[51]....
        /*0438*/ 	.word	0x00002a20
        /*043c*/ 	.word	0x00000000
        /*0440*/ 	.word	0x00000080
        /*0444*/ 	.short	0x010a
        /*0446*/ 	.byte	0xff
	.zero		1


	//   ....[52]....
        /*0448*/ 	.word	0x00002fe0
        /*044c*/ 	.word	0x00000000
        /*0450*/ 	.word	0x00000070
        /*0454*/ 	.short	0x010a
        /*0456*/ 	.byte	0xff
	.zero		1


	//   ....[53]....
        /*0458*/ 	.word	0x000030f0
        /*045c*/ 	.word	0x00000003
        /*0460*/ 	.word	0x00000000
        /*0464*/ 	.short	0x0101
        /*0466*/ 	.byte	0xff
	.zero		1


	//   ....[54]....
        /*0468*/ 	.word	0x00003100
        /*046c*/ 	.word	0x000000ff
        /*0470*/ 	.word	0x00000000
        /*0474*/ 	.short	0x010a
        /*0476*/ 	.byte	0x07
	.zero		1


	//   ....[55]....
        /*0478*/ 	.word	0x00003180
        /*047c*/ 	.word	0x000000ff
        /*0480*/ 	.word	0x000000b0
        /*0484*/ 	.short	0x010a
        /*0486*/ 	.byte	0x06
	.zero		1


	//   ....[56]....
        /*0488*/ 	.word	0x00003250
        /*048c*/ 	.word	0x000000ff
        /*0490*/ 	.word	0x00000000
        /*0494*/ 	.short	0x010a
        /*0496*/ 	.byte	0x0b
	.zero		1


	//   ....[57]....
        /*0498*/ 	.word	0x00003380
        /*049c*/ 	.word	0x000000ff
        /*04a0*/ 	.word	0x00000000
        /*04a4*/ 	.short	0x010a
        /*04a6*/ 	.byte	0x22
	.zero		1


	//   ....[58]....
        /*04a8*/ 	.word	0x00003760
        /*04ac*/ 	.word	0x000000ff
        /*04b0*/ 	.word	0x00000000
        /*04b4*/ 	.short	0x010a
        /*04b6*/ 	.byte	0x06
	.zero		1


	//   ....[59]....
        /*04b8*/ 	.word	0x000037f0
        /*04bc*/ 	.word	0x000000ff
        /*04c0*/ 	.word	0x00000000
        /*04c4*/ 	.short	0x010a
        /*04c6*/ 	.byte	0x06
	.zero		1


	//   ....[60]....
        /*04c8*/ 	.word	0x00003880
        /*04cc*/ 	.word	0x000000ff
        /*04d0*/ 	.word	0x00000000
        /*04d4*/ 	.short	0x010a
        /*04d6*/ 	.byte	0x06
	.zero		1


	//   ....[61]....
        /*04d8*/ 	.word	0x00003910
        /*04dc*/ 	.word	0x000000ff
        /*04e0*/ 	.word	0x00000000
        /*04e4*/ 	.short	0x010a
        /*04e6*/ 	.byte	0x07
	.zero		1


	//   ....[62]....
        /*04e8*/ 	.word	0x00003d90
        /*04ec*/ 	.word	0x00000000
        /*04f0*/ 	.word	0x00000070
        /*04f4*/ 	.short	0x010a
        /*04f6*/ 	.byte	0xff
	.zero		1


	//   ....[63]....
        /*04f8*/ 	.word	0x00003e50
        /*04fc*/ 	.word	0x00000000
        /*0500*/ 	.word	0x00000000
        /*0504*/ 	.short	0x0101
        /*0506*/ 	.byte	0xff
	.zero		1


	//   ....[64]....
        /*0508*/ 	.word	0x00004170
        /*050c*/ 	.word	0x000000ff
        /*0510*/ 	.word	0x00000068
        /*0514*/ 	.short	0x010a
        /*0516*/ 	.byte	0x07
	.zero		1


	//   ....[65]....
        /*0518*/ 	.word	0x00004360
        /*051c*/ 	.word	0x000000ff
        /*0520*/ 	.word	0x00000040
        /*0524*/ 	.short	0x010a
        /*0526*/ 	.byte	0x07
	.zero		1


	//   ....[66]....
        /*0528*/ 	.word	0x000044d0
        /*052c*/ 	.word	0x000000ff
        /*0530*/ 	.word	0x00000020
        /*0534*/ 	.short	0x010b
        /*0536*/ 	.byte	0x07
	.zero		1


	//   ....[67]....
        /*0538*/ 	.word	0x000044e0
        /*053c*/ 	.word	0x000000ff
        /*0540*/ 	.word	0x00000000
        /*0544*/ 	.short	0x0101
        /*0546*/ 	.byte	0x08
	.zero		1


	//   ....[68]....
        /*0548*/ 	.word	0x000044f0
        /*054c*/ 	.word	0x000000ff
        /*0550*/ 	.word	0x00000048
        /*0554*/ 	.short	0x010a
        /*0556*/ 	.byte	0x07
	.zero		1


	//   ....[69]....
        /*0558*/ 	.word	0x00004640
        /*055c*/ 	.word	0x000000ff
        /*0560*/ 	.word	0x00000028
        /*0564*/ 	.short	0x010b
        /*0566*/ 	.byte	0x07
	.zero		1


	//   ....[70]....
        /*0568*/ 	.word	0x00004650
        /*056c*/ 	.word	0x000000ff
        /*0570*/ 	.word	0x00000000
        /*0574*/ 	.short	0x0101
        /*0576*/ 	.byte	0x08
	.zero		1


	//   ....[71]....
        /*0578*/ 	.word	0x00004660
        /*057c*/ 	.word	0x000000ff
        /*0580*/ 	.word	0x00000050
        /*0584*/ 	.short	0x010a
        /*0586*/ 	.byte	0x07
	.zero		1


	//   ....[72]....
        /*0588*/ 	.word	0x000047e0
        /*058c*/ 	.word	0x000000ff
        /*0590*/ 	.word	0x00000030
        /*0594*/ 	.short	0x010b
        /*0596*/ 	.byte	0x07
	.zero		1


	//   ....[73]....
        /*0598*/ 	.word	0x00004820
        /*059c*/ 	.word	0x000000ff
        /*05a0*/ 	.word	0x00000000
        /*05a4*/ 	.short	0x0101
        /*05a6*/ 	.byte	0x08
	.zero		1


	//   ....[74]....
        /*05a8*/ 	.word	0x00004860
        /*05ac*/ 	.word	0x000000ff
        /*05b0*/ 	.word	0x00000058
        /*05b4*/ 	.short	0x010a
        /*05b6*/ 	.byte	0x07
	.zero		1


	//   ....[75]....
        /*05b8*/ 	.word	0x00004aa0
        /*05bc*/ 	.word	0x000000ff
        /*05c0*/ 	.word	0x00000038
        /*05c4*/ 	.short	0x010b
        /*05c6*/ 	.byte	0x07
	.zero		1


	//   ....[76]....
        /*05c8*/ 	.word	0x00004ac0
        /*05cc*/ 	.word	0x000000ff
        /*05d0*/ 	.word	0x00000000
        /*05d4*/ 	.short	0x0101
        /*05d6*/ 	.byte	0x0d
	.zero		1


	//   ....[77]....
        /*05d8*/ 	.word	0x00004af0
        /*05dc*/ 	.word	0x000000ff
        /*05e0*/ 	.word	0x00000040
        /*05e4*/ 	.short	0x010a
        /*05e6*/ 	.byte	0x07
	.zero		1


	//   ....[78]....
        /*05e8*/ 	.word	0x00004b10
        /*05ec*/ 	.word	0x000000ff
        /*05f0*/ 	.word	0x00000048
        /*05f4*/ 	.short	0x010a
        /*05f6*/ 	.byte	0x07
	.zero		1


	//   ....[79]....
        /*05f8*/ 	.word	0x00004b30
        /*05fc*/ 	.word	0x000000ff
        /*0600*/ 	.word	0x00000050
        /*0604*/ 	.short	0x010a
        /*0606*/ 	.byte	0x07
	.zero		1


	//   ....[80]....
        /*0608*/ 	.word	0x00004b70
        /*060c*/ 	.word	0x00000000
        /*0610*/ 	.word	0x00000058
        /*0614*/ 	.short	0x010a
        /*0616*/ 	.byte	0xff
	.zero		1


	//   ....[81]....
        /*0618*/ 	.word	0x00004ed0
        /*061c*/ 	.word	0x00000000
        /*0620*/ 	.word	0x00000070
        /*0624*/ 	.short	0x010a
        /*0626*/ 	.byte	0xff
	.zero		1


	//   ....[82]....
        /*0628*/ 	.word	0x00004fe0
        /*062c*/ 	.word	0x00000000
        /*0630*/ 	.word	0x00000000
        /*0634*/ 	.short	0x0101
        /*0636*/ 	.byte	0xff
	.zero		1


	//   ....[83]....
        /*0638*/ 	.word	0x00005a60
        /*063c*/ 	.word	0x000000ff
        /*0640*/ 	.word	0x00000020
        /*0644*/ 	.short	0x010a
        /*0646*/ 	.byte	0x30
	.zero		1


	//   ....[84]....
        /*0648*/ 	.word	0x00005aa0
        /*064c*/ 	.word	0x00000040
        /*0650*/ 	.word	0x00000090
        /*0654*/ 	.short	0x010a
        /*0656*/ 	.byte	0xff
	.zero		1


	//   ....[85]....
        /*0658*/ 	.word	0x00005c10
        /*065c*/ 	.word	0x000000ff
        /*0660*/ 	.word	0x00000020
        /*0664*/ 	.short	0x010a
        /*0666*/ 	.byte	0x30
	.zero		1


	//   ....[86]....
        /*0668*/ 	.word	0x00005d10
        /*066c*/ 	.word	0x00000040
        /*0670*/ 	.word	0x00000090
        /*0674*/ 	.short	0x010a
        /*0676*/ 	.byte	0xff
	.zero		1


	//   ....[87]....
        /*0678*/ 	.word	0x00006810
        /*067c*/ 	.word	0x00000000
        /*0680*/ 	.word	0x00000000
        /*0684*/ 	.short	0x0101
        /*0686*/ 	.byte	0xff
	.zero		1


	//   ....[88]....
        /*0688*/ 	.word	0x00006820
        /*068c*/ 	.word	0x00000002
        /*0690*/ 	.word	0x00000020
        /*0694*/ 	.short	0x010a
        /*0696*/ 	.byte	0xff
	.zero		1


	//   ....[89]....
        /*0698*/ 	.word	0x000068f0
        /*069c*/ 	.word	0x00000002
        /*06a0*/ 	.word	0x00000020
        /*06a4*/ 	.short	0x010a
        /*06a6*/ 	.byte	0xff
	.zero		1


	//   ....[90]....
        /*06a8*/ 	.word	0x00007470
        /*06ac*/ 	.word	0x0000004a
        /*06b0*/ 	.word	0x00000000
        /*06b4*/ 	.short	0x0101
        /*06b6*/ 	.byte	0xff
	.zero		1


	//   ....[91]....
        /*06b8*/ 	.word	0x00007490
        /*06bc*/ 	.word	0x00000000
        /*06c0*/ 	.word	0x00000020
        /*06c4*/ 	.short	0x010a
        /*06c6*/ 	.byte	0xff
	.zero		1


	//   ....[92]....
        /*06c8*/ 	.word	0x00007550
        /*06cc*/ 	.word	0x00000000
        /*06d0*/ 	.word	0x00000020
        /*06d4*/ 	.short	0x010a
        /*06d6*/ 	.byte	0xff
	.zero		1


	//   ....[93]....
        /*06d8*/ 	.word	0x000080d0
        /*06dc*/ 	.word	0x0000004a
        /*06e0*/ 	.word	0x00000000
        /*06e4*/ 	.short	0x0101
        /*06e6*/ 	.byte	0xff
	.zero		1


	//   ....[94]....
        /*06e8*/ 	.word	0x000080f0
        /*06ec*/ 	.word	0x00000002
        /*06f0*/ 	.word	0x00000020
        /*06f4*/ 	.short	0x010a
        /*06f6*/ 	.byte	0xff
	.zero		1


	//   ....[95]....
        /*06f8*/ 	.word	0x000081b0
        /*06fc*/ 	.word	0x00000002
        /*0700*/ 	.word	0x00000020
        /*0704*/ 	.short	0x010a
        /*0706*/ 	.byte	0xff
	.zero		1


	//   ....[96]....
        /*0708*/ 	.word	0x000085d0
        /*070c*/ 	.word	0x000000ff
        /*0710*/ 	.word	0x00000000
        /*0714*/ 	.short	0x0101
        /*0716*/ 	.byte	0x05
	.zero		1


	//   ....[97]....
        /*0718*/ 	.word	0x00008d90
        /*071c*/ 	.word	0x00000000
        /*0720*/ 	.word	0x00000000
        /*0724*/ 	.short	0x0101
        /*0726*/ 	.byte	0xff
	.zero		1


	//   ....[98]....
        /*0728*/ 	.word	0x00009000
        /*072c*/ 	.word	0x000000ff
        /*0730*/ 	.word	0x00000000
        /*0734*/ 	.short	0x0101
        /*0736*/ 	.byte	0x04
	.zero		1


	//   ....[99]....
        /*0738*/ 	.word	0x00009020
        /*073c*/ 	.word	0x00000002
        /*0740*/ 	.word	0x000000e0
        /*0744*/ 	.short	0x010a
        /*0746*/ 	.byte	0xff
	.zero		1


	//   ....[100]....
        /*0748*/ 	.word	0x00009080
        /*074c*/ 	.word	0x00000002
        /*0750*/ 	.word	0x00000010
        /*0754*/ 	.short	0x010a
        /*0756*/ 	.byte	0xff
	.zero		1


	//   ....[101]....
        /*0758*/ 	.word	0x000090e0
        /*075c*/ 	.word	0x00000002
        /*0760*/ 	.word	0x00000010
        /*0764*/ 	.short	0x010a
        /*0766*/ 	.byte	0xff
	.zero		1


	//   ....[102]....
        /*0768*/ 	.word	0x00009130
        /*076c*/ 	.word	0x00000002
        /*0770*/ 	.word	0x00000070
        /*0774*/ 	.short	0x010a
        /*0776*/ 	.byte	0xff
	.zero		1


	//   ....[103]....
        /*0778*/ 	.word	0x00009190
        /*077c*/ 	.word	0x00000000
        /*0780*/ 	.word	0x00000000
        /*0784*/ 	.short	0x010a
        /*0786*/ 	.byte	0xff
	.zero		1


	//   ....[104]....
        /*0788*/ 	.word	0x000091e0
        /*078c*/ 	.word	0x00000000
        /*0790*/ 	.word	0x000000d0
        /*0794*/ 	.short	0x010a
        /*0796*/ 	.byte	0xff
	.zero		1


	//   ....[105]....
        /*0798*/ 	.word	0x00009240
        /*079c*/ 	.word	0x00000000
        /*07a0*/ 	.word	0x00000080
        /*07a4*/ 	.short	0x010a
        /*07a6*/ 	.byte	0xff
	.zero		1


	//   ....[106]....
        /*07a8*/ 	.word	0x00009290
        /*07ac*/ 	.word	0x00000000
        /*07b0*/ 	.word	0x00000070
        /*07b4*/ 	.short	0x010a
        /*07b6*/ 	.byte	0xff
	.zero		1


	//   ....[107]....
        /*07b8*/ 	.word	0x000092f0
        /*07bc*/ 	.word	0x00000000
        /*07c0*/ 	.word	0x00000080
        /*07c4*/ 	.short	0x010a
        /*07c6*/ 	.byte	0xff
	.zero		1


	//   ....[108]....
        /*07c8*/ 	.word	0x00009340
        /*07cc*/ 	.word	0x00000000
        /*07d0*/ 	.word	0x00000070
        /*07d4*/ 	.short	0x010a
        /*07d6*/ 	.byte	0xff
	.zero		1


	//   ....[109]....
        /*07d8*/ 	.word	0x000093a0
        /*07dc*/ 	.word	0x00000002
        /*07e0*/ 	.word	0x000000b0
        /*07e4*/ 	.short	0x010a
        /*07e6*/ 	.byte	0xff
	.zero		1


	//   ....[110]....
        /*07e8*/ 	.word	0x00009400
        /*07ec*/ 	.word	0x00000000
        /*07f0*/ 	.word	0x00000000
        /*07f4*/ 	.short	0x010a
        /*07f6*/ 	.byte	0xff
	.zero		1


	//   ....[111]....
        /*07f8*/ 	.word	0x00009460
        /*07fc*/ 	.word	0x00000000
        /*0800*/ 	.word	0x00000000
        /*0804*/ 	.short	0x010a
        /*0806*/ 	.byte	0xff
	.zero		1


	//   ....[112]....
        /*0808*/ 	.word	0x000094c0
        /*080c*/ 	.word	0x00000000
        /*0810*/ 	.word	0x00000000
        /*0814*/ 	.short	0x010a
        /*0816*/ 	.byte	0xff
	.zero		1


	//   ....[113]....
        /*0818*/ 	.word	0x00009520
        /*081c*/ 	.word	0x00000000
        /*0820*/ 	.word	0x00000000
        /*0824*/ 	.short	0x010a
        /*0826*/ 	.byte	0xff
	.zero		1


	//   ....[114]....
        /*0828*/ 	.word	0x00009580
        /*082c*/ 	.word	0x00000000
        /*0830*/ 	.word	0x00000000
        /*0834*/ 	.short	0x010a
        /*0836*/ 	.byte	0xff
	.zero		1


	//   ....[115]....
        /*0838*/ 	.word	0x000095d0
        /*083c*/ 	.word	0x00000000
        /*0840*/ 	.word	0x00000070
        /*0844*/ 	.short	0x010a
        /*0846*/ 	.byte	0xff
	.zero		1


	//   ....[116]....
        /*0848*/ 	.word	0x00009630
        /*084c*/ 	.word	0x00000000
        /*0850*/ 	.word	0x00000068
        /*0854*/ 	.short	0x010a
        /*0856*/ 	.byte	0xff
	.zero		1


	//   ....[117]....
        /*0858*/ 	.word	0x00009690
        /*085c*/ 	.word	0x00000000
        /*0860*/ 	.word	0x00000040
        /*0864*/ 	.short	0x010a
        /*0866*/ 	.byte	0xff
	.zero		1


	//   ....[118]....
        /*0868*/ 	.word	0x000096f0
        /*086c*/ 	.word	0x00000000
        /*0870*/ 	.word	0x00000048
        /*0874*/ 	.short	0x010a
        /*0876*/ 	.byte	0xff
	.zero		1


	//   ....[119]....
        /*0878*/ 	.word	0x00009750
        /*087c*/ 	.word	0x00000000
        /*0880*/ 	.word	0x00000050
        /*0884*/ 	.short	0x010a
        /*0886*/ 	.byte	0xff
	.zero		1


	//   ....[120]....
        /*0888*/ 	.word	0x000097b0
        /*088c*/ 	.word	0x00000000
        /*0890*/ 	.word	0x00000058
        /*0894*/ 	.short	0x010a
        /*0896*/ 	.byte	0xff
	.zero		1


	//   ....[121]....
        /*0898*/ 	.word	0x00009810
        /*089c*/ 	.word	0x00000000
        /*08a0*/ 	.word	0x00000040
        /*08a4*/ 	.short	0x010a
        /*08a6*/ 	.byte	0xff
	.zero		1


	//   ....[122]....
        /*08a8*/ 	.word	0x00009870
        /*08ac*/ 	.word	0x00000000
        /*08b0*/ 	.word	0x00000048
        /*08b4*/ 	.short	0x010a
        /*08b6*/ 	.byte	0xff
	.zero		1


	//   ....[123]....
        /*08b8*/ 	.word	0x000098d0
        /*08bc*/ 	.word	0x00000000
        /*08c0*/ 	.word	0x00000050
        /*08c4*/ 	.short	0x010a
        /*08c6*/ 	.byte	0xff
	.zero		1


	//   ....[124]....
        /*08c8*/ 	.word	0x00009920
        /*08cc*/ 	.word	0x00000000
        /*08d0*/ 	.word	0x00000070
        /*08d4*/ 	.short	0x010a
        /*08d6*/ 	.byte	0xff
	.zero		1


	//   ....[125]....
        /*08d8*/ 	.word	0x00009980
        /*08dc*/ 	.word	0x00000000
        /*08e0*/ 	.word	0x00000020
        /*08e4*/ 	.short	0x010a
        /*08e6*/ 	.byte	0xff
	.zero		1


	//   ....[126]....
        /*08e8*/ 	.word	0x000099d0
        /*08ec*/ 	.word	0x00000040
        /*08f0*/ 	.word	0x00000090
        /*08f4*/ 	.short	0x010a
        /*08f6*/ 	.byte	0xff
	.zero		1


	//   ....[127]....
        /*08f8*/ 	.word	0x00009a20
        /*08fc*/ 	.word	0x00000002
        /*0900*/ 	.word	0x00000020
        /*0904*/ 	.short	0x010a
        /*0906*/ 	.byte	0xff
	.zero		1


	//   ....[128]....
        /*0908*/ 	.word	0x00009a70
        /*090c*/ 	.word	0x00000000
        /*0910*/ 	.word	0x00000020
        /*0914*/ 	.short	0x010a
        /*0916*/ 	.byte	0xff
	.zero		1


	//   ....[129]....
        /*0918*/ 	.word	0x00009ac0
        /*091c*/ 	.word	0x00000002
        /*0920*/ 	.word	0x00000020
        /*0924*/ 	.short	0x010a
        /*0926*/ 	.byte	0xff
	.zero		1


	//----- nvinfo : EIATTR_NUM_MBARRIERS
	.align		4
.L_47:
        /*0928*/ 	.byte	0x03, 0x38
        /*092a*/ 	.short	0x001e


	//----- nvinfo : EIATTR_EXIT_INSTR_OFFSETS
	.align		4
        /*092c*/ 	.byte	0x04, 0x1c
        /*092e*/ 	.short	(.L_49 - .L_48)


	//   ....[0]....
.L_48:
        /*0930*/ 	.word	0x00002500


	//   ....[1]....
        /*0934*/ 	.word	0x000029f0


	//   ....[2]....
        /*0938*/ 	.word	0x00002a50


	//   ....[3]....
        /*093c*/ 	.word	0x00003b70


	//   ....[4]....
        /*0940*/ 	.word	0x00004ba0


	//   ....[5]....
        /*0944*/ 	.word	0x00004be0


	//   ....[6]....
        /*0948*/ 	.word	0x00008ef0


	//   ....[7]....
        /*094c*/ 	.word	0x00008f70


	//   ....[8]....
        /*0950*/ 	.word	0x00008fa0


	//   ....[9]....
        /*0954*/ 	.word	0x00009010


	//----- nvinfo : EIATTR_MAX_THREADS
	.align		4
.L_49:
        /*0958*/ 	.byte	0x04, 0x05
        /*095a*/ 	.short	(.L_51 - .L_50)
.L_50:
        /*095c*/ 	.word	0x00000100
        /*0960*/ 	.word	0x00000001
        /*0964*/ 	.word	0x00000001


	//----- nvinfo : EIATTR_CRS_STACK_SIZE
	.align		4
.L_51:
        /*0968*/ 	.byte	0x04, 0x1e
        /*096a*/ 	.short	(.L_53 - .L_52)
.L_52:
        /*096c*/ 	.word	0x00000000


	//----- nvinfo : EIATTR_CBANK_PARAM_SIZE
	.align		4
.L_53:
        /*0970*/ 	.byte	0x03, 0x19
        /*0972*/ 	.short	0x0800


	//----- nvinfo : EIATTR_PARAM_CBANK
	.align		4
        /*0974*/ 	.byte	0x04, 0x0a
        /*0976*/ 	.short	(.L_55 - .L_54)
	.align		4
.L_54:
        /*0978*/ 	.word	index@(.nv.constant0._ZN7cutlass13device_kernelINS_4gemm6kernel13GemmUniversalIN4cute5tupleIJiiiiEEENS1_10collective13CollectiveMmaINS1_35MainloopSm100TmaUmmaWarpSpecializedILi2ELi2ELi4ENS5_IJNS4_1CILi1EEESB_SB_EEEEENS5_IJNSA_ILi64EEENSA_ILi256EEENSA_ILi128EEEEEENS_10bfloat16_tENS5_IJlSB_lEEESI_SJ_NS4_8TiledMMAINS4_8MMA_AtomIJNS4_20SM100_MMA_F16BF16_SSISI_SI_fLi64ELi256ELNS4_4UMMA5MajorE0ELSO_0ELNSN_7ScaleInE0ELSP_0EEEEEENS4_6LayoutISC_NS5_IJNSA_ILi0EEEST_ST_EEEEENS5_IJNS4_10UnderscoreESW_SW_EEEEENS4_13SM90_TMA_LOADENS4_14ComposedLayoutINS4_7SwizzleILi3ELi4ELi3EEENS4_18smem_ptr_flag_bitsILi16EEENSS_INS5_IJNSA_ILi8EEESE_EEENS5_IJSE_SB_EEEEEEEvNS4_8identityESZ_S19_vS1A_EENS_8epilogue10collective18CollectiveEpilogueINS1C_23Sm100TmaWarpSpecializedILi4ELi2ELi32ELb1ELb0EEEJSH_NS5_IJNSS_ISE_SB_EES1H_EEESI_SJ_SI_SJ_NS1C_6fusion15FusionCallbacksIS1G_NS1J_17LinearCombinationISI_fSI_fLNS_15FloatRoundStyleE2EEESH_S1I_JEEENS4_5SM1004TMEM4LOAD26SM100_TMEM_LOAD_16dp256b8xESZ_S19_NS4_17SM75_U32x4_LDSM_NENS4_14SM90_TMA_STOREES19_NS4_17SM90_U32x4_STSM_NENS4_39AutoVectorizingCopyWithAssumedAlignmentILi128EEEEEEvvEEEEvNT_6ParamsE)
        /*097c*/ 	.short	0x0380
        /*097e*/ 	.short	0x0800


	//----- nvinfo : EIATTR_SW_WAR
	.align		4
.L_55:
        /*0980*/ 	.byte	0x04, 0x36
        /*0982*/ 	.short	(.L_57 - .L_56)
.L_56:
        /*0984*/ 	.word	0x00000008
.L_57:


//--------------------- .nv.callgraph             --------------------------
	.section	.nv.callgraph,"",@"SHT_CUDA_CALLGRAPH"
	.align	4
	.sectionentsize	8
	.align		4
        /*0000*/ 	.word	0x00000000
	.align		4
        /*0004*/ 	.word	0xffffffff
	.align		4
        /*0008*/ 	.word	index@(_ZN7cutlass13device_kernelINS_4gemm6kernel13GemmUniversalIN4cute5tupleIJiiiiEEENS1_10collective13CollectiveMmaINS1_35MainloopSm100TmaUmmaWarpSpecializedILi2ELi2ELi4ENS5_IJNS4_1CILi1EEESB_SB_EEEEENS5_IJNSA_ILi64EEENSA_ILi256EEENSA_ILi128EEEEEENS_10bfloat16_tENS5_IJlSB_lEEESI_SJ_NS4_8TiledMMAINS4_8MMA_AtomIJNS4_20SM100_MMA_F16BF16_SSISI_SI_fLi64ELi256ELNS4_4UMMA5MajorE0ELSO_0ELNSN_7ScaleInE0ELSP_0EEEEEENS4_6LayoutISC_NS5_IJNSA_ILi0EEEST_ST_EEEEENS5_IJNS4_10UnderscoreESW_SW_EEEEENS4_13SM90_TMA_LOADENS4_14ComposedLayoutINS4_7SwizzleILi3ELi4ELi3EEENS4_18smem_ptr_flag_bitsILi16EEENSS_INS5_IJNSA_ILi8EEESE_EEENS5_IJSE_SB_EEEEEEEvNS4_8identityESZ_S19_vS1A_EENS_8epilogue10collective18CollectiveEpilogueINS1C_23Sm100TmaWarpSpecializedILi4ELi2ELi32ELb1ELb0EEEJSH_NS5_IJNSS_ISE_SB_EES1H_EEESI_SJ_SI_SJ_NS1C_6fusion15FusionCallbacksIS1G_NS1J_17LinearCombinationISI_fSI_fLNS_15FloatRoundStyleE2EEESH_S1I_JEEENS4_5SM1004TMEM4LOAD26SM100_TMEM_LOAD_16dp256b8xESZ_S19_NS4_17SM75_U32x4_LDSM_NENS4_14SM90_TMA_STOREES19_NS4_17SM90_U32x4_STSM_NENS4_39AutoVectorizingCopyWithAssumedAlignmentILi128EEEEEEvvEEEEvNT_6ParamsE)
	.align		4
        /*000c*/ 	.word	index@(__assertfail)
	.align		4
        /*0010*/ 	.word	0x00000000
	.align		4
        /*0014*/ 	.word	0xfffffffe
	.align		4
        /*0018*/ 	.word	0x00000000
	.align		4
        /*001c*/ 	.word	0xfffffffd
	.align		4
        /*0020*/ 	.word	0x00000000
	.align		4
        /*0024*/ 	.word	0xfffffffc


//--------------------- .nv.constant4             --------------------------
	.section	.nv.constant4,"a",@progbits
	.align	8
	.align		8
.nv.constant4:
        /*0000*/ 	.dword	__assertfail
	.align		8
        /*0008*/ 	.dword	__unnamed_1
	.align		8
        /*0010*/ 	.dword	__unnamed_2
	.align		8
        /*0018*/ 	.dword	_ZN40_INTERNAL_60b96b72_4_k_cu_8c2ca35f_268884cuda3std3__45__cpo5beginE
	.align		8
        /*0020*/ 	.dword	_ZN40_INTERNAL_60b96b72_4_k_cu_8c2ca35f_268884cuda3std3__45__cpo3endE
	.align		8
        /*0028*/ 	.dword	_ZN40_INTERNAL_60b96b72_4_k_cu_8c2ca35f_268884cuda3std3__45__cpo6cbeginE
	.align		8
        /*0030*/ 	.dword	_ZN40_INTERNAL_60b96b72_4_k_cu_8c2ca35f_268884cuda3std3__45__cpo4cendE
	.align		8
        /*0038*/ 	.dword	_ZN40_INTERNAL_60b96b72_4_k_cu_8c2ca35f_268884cuda3std3__442_GLOBAL__N__60b96b72_4_k_cu_8c2ca35f_268886ignoreE
	.align		8
        /*0040*/ 	.dword	_ZN40_INTERNAL_60b96b72_4_k_cu_8c2ca35f_268884cuda3std3__419piecewise_constructE
	.align		8
        /*0048*/ 	.dword	_ZN40_INTERNAL_60b96b72_4_k_cu_8c2ca35f_268884cuda3std3__48in_placeE
	.align		8
        /*0050*/ 	.dword	_ZN40_INTERNAL_60b96b72_4_k_cu_8c2ca35f_268884cuda3std6ranges3__45__cpo4swapE
	.align		8
        /*0058*/ 	.dword	_ZN40_INTERNAL_60b96b72_4_k_cu_8c2ca35f_268884cuda3std6ranges3__45__cpo9iter_moveE
	.align		8
        /*0060*/ 	.dword	_ZN40_INTERNAL_60b96b72_4_k_cu_8c2ca35f_268884cute7productE
	.align		8
        /*0068*/ 	.dword	_ZN40_INTERNAL_60b96b72_4_k_cu_8c2ca35f_268884cute1_E
	.align		8
        /*0070*/ 	.dword	$str$25
	.align		8
        /*0078*/ 	.dword	$str$26
	.align		8
        /*0080*/ 	.dword	$str$27
	.align		8
        /*0088*/ 	.dword	$str$28


//--------------------- .text._ZN7cutlass13device_kernelINS_4gemm6kernel13GemmUniversalIN4cute5tupleIJiiiiEEENS1_10collective13CollectiveMmaINS1_35MainloopSm100TmaUmmaWarpSpecializedILi2ELi2ELi4ENS5_IJNS4_1CILi1EEESB_SB_EEEEENS5_IJNSA_ILi64EEENSA_ILi256EEENSA_ILi128EEEEEENS_10bfloat16_tENS5_IJlSB_lEEESI_SJ_NS4_8TiledMMAINS4_8MMA_AtomIJNS4_20SM100_MMA_F16BF16_SSISI_SI_fLi64ELi256ELNS4_4UMMA5MajorE0ELSO_0ELNSN_7ScaleInE0ELSP_0EEEEEENS4_6LayoutISC_NS5_IJNSA_ILi0EEEST_ST_EEEEENS5_IJNS4_10UnderscoreESW_SW_EEEEENS4_13SM90_TMA_LOADENS4_14ComposedLayoutINS4_7SwizzleILi3ELi4ELi3EEENS4_18smem_ptr_flag_bitsILi16EEENSS_INS5_IJNSA_ILi8EEESE_EEENS5_IJSE_SB_EEEEEEEvNS4_8identityESZ_S19_vS1A_EENS_8epilogue10collective18CollectiveEpilogueINS1C_23Sm100TmaWarpSpecializedILi4ELi2ELi32ELb1ELb0EEEJSH_NS5_IJNSS_ISE_SB_EES1H_EEESI_SJ_SI_SJ_NS1C_6fusion15FusionCallbacksIS1G_NS1J_17LinearCombinationISI_fSI_fLNS_15FloatRoundStyleE2EEESH_S1I_JEEENS4_5SM1004TMEM4LOAD26SM100_TMEM_LOAD_16dp256b8xESZ_S19_NS4_17SM75_U32x4_LDSM_NENS4_14SM90_TMA_STOREES19_NS4_17SM90_U32x4_STSM_NENS4_39AutoVectorizingCopyWithAssumedAlignmentILi128EEEEEEvvEEEEvNT_6ParamsE --------------------------
	.section	.text._ZN7cutlass13device_kernelINS_4gemm6kernel13GemmUniversalIN4cute5tupleIJiiiiEEENS1_10collective13CollectiveMmaINS1_35MainloopSm100TmaUmmaWarpSpecializedILi2ELi2ELi4ENS5_IJNS4_1CILi1EEESB_SB_EEEEENS5_IJNSA_ILi64EEENSA_ILi256EEENSA_ILi128EEEEEENS_10bfloat16_tENS5_IJlSB_lEEESI_SJ_NS4_8TiledMMAINS4_8MMA_AtomIJNS4_20SM100_MMA_F16BF16_SSISI_SI_fLi64ELi256ELNS4_4UMMA5MajorE0ELSO_0ELNSN_7ScaleInE0ELSP_0EEEEEENS4_6LayoutISC_NS5_IJNSA_ILi0EEEST_ST_EEEEENS5_IJNS4_10UnderscoreESW_SW_EEEEENS4_13SM90_TMA_LOADENS4_14ComposedLayoutINS4_7SwizzleILi3ELi4ELi3EEENS4_18smem_ptr_flag_bitsILi16EEENSS_INS5_IJNSA_ILi8EEESE_EEENS5_IJSE_SB_EEEEEEEvNS4_8identityESZ_S19_vS1A_EENS_8epilogue10collective18CollectiveEpilogueINS1C_23Sm100TmaWarpSpecializedILi4ELi2ELi32ELb1ELb0EEEJSH_NS5_IJNSS_ISE_SB_EES1H_EEESI_SJ_SI_SJ_NS1C_6fusion15FusionCallbacksIS1G_NS1J_17LinearCombinationISI_fSI_fLNS_15FloatRoundStyleE2EEESH_S1I_JEEENS4_5SM1004TMEM4LOAD26SM100_TMEM_LOAD_16dp256b8xESZ_S19_NS4_17SM75_U32x4_LDSM_NENS4_14SM90_TMA_STOREES19_NS4_17SM90_U32x4_STSM_NENS4_39AutoVectorizingCopyWithAssumedAlignmentILi128EEEEEEvvEEEEvNT_6ParamsE,"ax",@progbits
	.align	128
.text._ZN7cutlass13device_kernelINS_4gemm6kernel13GemmUniversalIN4cute5tupleIJiiiiEEENS1_10collective13CollectiveMmaINS1_35MainloopSm100TmaUmmaWarpSpecializedILi2ELi2ELi4ENS5_IJNS4_1CILi1EEESB_SB_EEEEENS5_IJNSA_ILi64EEENSA_ILi256EEENSA_ILi128EEEEEENS_10bfloat16_tENS5_IJlSB_lEEESI_SJ_NS4_8TiledMMAINS4_8MMA_AtomIJNS4_20SM100_MMA_F16BF16_SSISI_SI_fLi64ELi256ELNS4_4UMMA5MajorE0ELSO_0ELNSN_7ScaleInE0ELSP_0EEEEEENS4_6LayoutISC_NS5_IJNSA_ILi0EEEST_ST_EEEEENS5_IJNS4_10UnderscoreESW_SW_EEEEENS4_13SM90_TMA_LOADENS4_14ComposedLayoutINS4_7SwizzleILi3ELi4ELi3EEENS4_18smem_ptr_flag_bitsILi16EEENSS_INS5_IJNSA_ILi8EEESE_EEENS5_IJSE_SB_EEEEEEEvNS4_8identityESZ_S19_vS1A_EENS_8epilogue10collective18CollectiveEpilogueINS1C_23Sm100TmaWarpSpecializedILi4ELi2ELi32ELb1ELb0EEEJSH_NS5_IJNSS_ISE_SB_EES1H_EEESI_SJ_SI_SJ_NS1C_6fusion15FusionCallbacksIS1G_NS1J_17LinearCombinationISI_fSI_fLNS_15FloatRoundStyleE2EEESH_S1I_JEEENS4_5SM1004TMEM4LOAD26SM100_TMEM_LOAD_16dp256b8xESZ_S19_NS4_17SM75_U32x4_LDSM_NENS4_14SM90_TMA_STOREES19_NS4_17SM90_U32x4_STSM_NENS4_39AutoVectorizingCopyWithAssumedAlignmentILi128EEEEEEvvEEEEvNT_6ParamsE:
        .type           _ZN7cutlass13device_kernelINS_4gemm6kernel13GemmUniversalIN4cute5tupleIJiiiiEEENS1_10collective13CollectiveMmaINS1_35MainloopSm100TmaUmmaWarpSpecializedILi2ELi2ELi4ENS5_IJNS4_1CILi1EEESB_SB_EEEEENS5_IJNSA_ILi64EEENSA_ILi256EEENSA_ILi128EEEEEENS_10bfloat16_tENS5_IJlSB_lEEESI_SJ_NS4_8TiledMMAINS4_8MMA_AtomIJNS4_20SM100_MMA_F16BF16_SSISI_SI_fLi64ELi256ELNS4_4UMMA5MajorE0ELSO_0ELNSN_7ScaleInE0ELSP_0EEEEEENS4_6LayoutISC_NS5_IJNSA_ILi0EEEST_ST_EEEEENS5_IJNS4_10UnderscoreESW_SW_EEEEENS4_13SM90_TMA_LOADENS4_14ComposedLayoutINS4_7SwizzleILi3ELi4ELi3EEENS4_18smem_ptr_flag_bitsILi16EEENSS_INS5_IJNSA_ILi8EEESE_EEENS5_IJSE_SB_EEEEEEEvNS4_8identityESZ_S19_vS1A_EENS_8epilogue10collective18CollectiveEpilogueINS1C_23Sm100TmaWarpSpecializedILi4ELi2ELi32ELb1ELb0EEEJSH_NS5_IJNSS_ISE_SB_EES1H_EEESI_SJ_SI_SJ_NS1C_6fusion15FusionCallbacksIS1G_NS1J_17LinearCombinationISI_fSI_fLNS_15FloatRoundStyleE2EEESH_S1I_JEEENS4_5SM1004TMEM4LOAD26SM100_TMEM_LOAD_16dp256b8xESZ_S19_NS4_17SM75_U32x4_LDSM_NENS4_14SM90_TMA_STOREES19_NS4_17SM90_U32x4_STSM_NENS4_39AutoVectorizingCopyWithAssumedAlignmentILi128EEEEEEvvEEEEvNT_6ParamsE,@function
        .size           _ZN7cutlass13device_kernelINS_4gemm6kernel13GemmUniversalIN4cute5tupleIJiiiiEEENS1_10collective13CollectiveMmaINS1_35MainloopSm100TmaUmmaWarpSpecializedILi2ELi2ELi4ENS5_IJNS4_1CILi1EEESB_SB_EEEEENS5_IJNSA_ILi64EEENSA_ILi256EEENSA_ILi128EEEEEENS_10bfloat16_tENS5_IJlSB_lEEESI_SJ_NS4_8TiledMMAINS4_8MMA_AtomIJNS4_20SM100_MMA_F16BF16_SSISI_SI_fLi64ELi256ELNS4_4UMMA5MajorE0ELSO_0ELNSN_7ScaleInE0ELSP_0EEEEEENS4_6LayoutISC_NS5_IJNSA_ILi0EEEST_ST_EEEEENS5_IJNS4_10UnderscoreESW_SW_EEEEENS4_13SM90_TMA_LOADENS4_14ComposedLayoutINS4_7SwizzleILi3ELi4ELi3EEENS4_18smem_ptr_flag_bitsILi16EEENSS_INS5_IJNSA_ILi8EEESE_EEENS5_IJSE_SB_EEEEEEEvNS4_8identityESZ_S19_vS1A_EENS_8epilogue10collective18CollectiveEpilogueINS1C_23Sm100TmaWarpSpecializedILi4ELi2ELi32ELb1ELb0EEEJSH_NS5_IJNSS_ISE_SB_EES1H_EEESI_SJ_SI_SJ_NS1C_6fusion15FusionCallbacksIS1G_NS1J_17LinearCombinationISI_fSI_fLNS_15FloatRoundStyleE2EEESH_S1I_JEEENS4_5SM1004TMEM4LOAD26SM100_TMEM_LOAD_16dp256b8xESZ_S19_NS4_17SM75_U32x4_LDSM_NENS4_14SM90_TMA_STOREES19_NS4_17SM90_U32x4_STSM_NENS4_39AutoVectorizingCopyWithAssumedAlignmentILi128EEEEEEvvEEEEvNT_6ParamsE,(.L_x_170 - _ZN7cutlass13device_kernelINS_4gemm6kernel13GemmUniversalIN4cute5tupleIJiiiiEEENS1_10collective13CollectiveMmaINS1_35MainloopSm100TmaUmmaWarpSpecializedILi2ELi2ELi4ENS5_IJNS4_1CILi1EEESB_SB_EEEEENS5_IJNSA_ILi64EEENSA_ILi256EEENSA_ILi128EEEEEENS_10bfloat16_tENS5_IJlSB_lEEESI_SJ_NS4_8TiledMMAINS4_8MMA_AtomIJNS4_20SM100_MMA_F16BF16_SSISI_SI_fLi64ELi256ELNS4_4UMMA5MajorE0ELSO_0ELNSN_7ScaleInE0ELSP_0EEEEEENS4_6LayoutISC_NS5_IJNSA_ILi0EEEST_ST_EEEEENS5_IJNS4_10UnderscoreESW_SW_EEEEENS4_13SM90_TMA_LOADENS4_14ComposedLayoutINS4_7SwizzleILi3ELi4ELi3EEENS4_18smem_ptr_flag_bitsILi16EEENSS_INS5_IJNSA_ILi8EEESE_EEENS5_IJSE_SB_EEEEEEEvNS4_8identityESZ_S19_vS1A_EENS_8epilogue10collective18CollectiveEpilogueINS1C_23Sm100TmaWarpSpecializedILi4ELi2ELi32ELb1ELb0EEEJSH_NS5_IJNSS_ISE_SB_EES1H_EEESI_SJ_SI_SJ_NS1C_6fusion15FusionCallbacksIS1G_NS1J_17LinearCombinationISI_fSI_fLNS_15FloatRoundStyleE2EEESH_S1I_JEEENS4_5SM1004TMEM4LOAD26SM100_TMEM_LOAD_16dp256b8xESZ_S19_NS4_17SM75_U32x4_LDSM_NENS4_14SM90_TMA_STOREES19_NS4_17SM90_U32x4_STSM_NENS4_39AutoVectorizingCopyWithAssumedAlignmentILi128EEEEEEvvEEEEvNT_6ParamsE)
        .other          _ZN7cutlass13device_kernelINS_4gemm6kernel13GemmUniversalIN4cute5tupleIJiiiiEEENS1_10collective13CollectiveMmaINS1_35MainloopSm100TmaUmmaWarpSpecializedILi2ELi2ELi4ENS5_IJNS4_1CILi1EEESB_SB_EEEEENS5_IJNSA_ILi64EEENSA_ILi256EEENSA_ILi128EEEEEENS_10bfloat16_tENS5_IJlSB_lEEESI_SJ_NS4_8TiledMMAINS4_8MMA_AtomIJNS4_20SM100_MMA_F16BF16_SSISI_SI_fLi64ELi256ELNS4_4UMMA5MajorE0ELSO_0ELNSN_7ScaleInE0ELSP_0EEEEEENS4_6LayoutISC_NS5_IJNSA_ILi0EEEST_ST_EEEEENS5_IJNS4_10UnderscoreESW_SW_EEEEENS4_13SM90_TMA_LOADENS4_14ComposedLayoutINS4_7SwizzleILi3ELi4ELi3EEENS4_18smem_ptr_flag_bitsILi16EEENSS_INS5_IJNSA_ILi8EEESE_EEENS5_IJSE_SB_EEEEEEEvNS4_8identityESZ_S19_vS1A_EENS_8epilogue10collective18CollectiveEpilogueINS1C_23Sm100TmaWarpSpecializedILi4ELi2ELi32ELb1ELb0EEEJSH_NS5_IJNSS_ISE_SB_EES1H_EEESI_SJ_SI_SJ_NS1C_6fusion15FusionCallbacksIS1G_NS1J_17LinearCombinationISI_fSI_fLNS_15FloatRoundStyleE2EEESH_S1I_JEEENS4_5SM1004TMEM4LOAD26SM100_TMEM_LOAD_16dp256b8xESZ_S19_NS4_17SM75_U32x4_LDSM_NENS4_14SM90_TMA_STOREES19_NS4_17SM90_U32x4_STSM_NENS4_39AutoVectorizingCopyWithAssumedAlignmentILi128EEEEEEvvEEEEvNT_6ParamsE,@"STO_CUDA_ENTRY STV_DEFAULT"
_ZN7cutlass13device_kernelINS_4gemm6kernel13GemmUniversalIN4cute5tupleIJiiiiEEENS1_10collective13CollectiveMmaINS1_35MainloopSm100TmaUmmaWarpSpecializedILi2ELi2ELi4ENS5_IJNS4_1CILi1EEESB_SB_EEEEENS5_IJNSA_ILi64EEENSA_ILi256EEENSA_ILi128EEEEEENS_10bfloat16_tENS5_IJlSB_lEEESI_SJ_NS4_8TiledMMAINS4_8MMA_AtomIJNS4_20SM100_MMA_F16BF16_SSISI_SI_fLi64ELi256ELNS4_4UMMA5MajorE0ELSO_0ELNSN_7ScaleInE0ELSP_0EEEEEENS4_6LayoutISC_NS5_IJNSA_ILi0EEEST_ST_EEEEENS5_IJNS4_10UnderscoreESW_SW_EEEEENS4_13SM90_TMA_LOADENS4_14ComposedLayoutINS4_7SwizzleILi3ELi4ELi3EEENS4_18smem_ptr_flag_bitsILi16EEENSS_INS5_IJNSA_ILi8EEESE_EEENS5_IJSE_SB_EEEEEEEvNS4_8identityESZ_S19_vS1A_EENS_8epilogue10collective18CollectiveEpilogueINS1C_23Sm100TmaWarpSpecializedILi4ELi2ELi32ELb1ELb0EEEJSH_NS5_IJNSS_ISE_SB_EES1H_EEESI_SJ_SI_SJ_NS1C_6fusion15FusionCallbacksIS1G_NS1J_17LinearCombinationISI_fSI_fLNS_15FloatRoundStyleE2EEESH_S1I_JEEENS4_5SM1004TMEM4LOAD26SM100_TMEM_LOAD_16dp256b8xESZ_S19_NS4_17SM75_U32x4_LDSM_NENS4_14SM90_TMA_STOREES19_NS4_17SM90_U32x4_STSM_NENS4_39AutoVectorizingCopyWithAssumedAlignmentILi128EEEEEEvvEEEEvNT_6ParamsE:
[----:B------:R-:W1:Y:S01]  /*0000*/  LDC R1, c[0x0][0x37c] ;  /* 0x0000df00ff017b82 */ /* 0x000e620000000800 */
[----:B------:R-:W2:Y:S01]  /*0010*/  S2R R101, SR_TID.X ;  /* 0x0000000000657919 */ /* 0x000ea20000002100 */
[----:B------:R-:W3:Y:S01]  /*0020*/  LDCU.64 UR4, c[0x0][0x890] ;  /* 0x00011200ff0477ac */ /* 0x000ee20008000a00 */
[----:B------:R-:W-:Y:S02]  /*0030*/  PRMT R88, RZ, 0x7610, R88 ;  /* 0x00007610ff587816 */ /* 0x000fe40000000058 */
[----:B------:R-:W-:Y:S01]  /*0040*/  ELECT P5, URZ, PT ;  /* 0x0000000000ff782f */ /* 0x000fe200038a0000 */
[----:B------:R-:W4:Y:S01]  /*0050*/  LDCU.64 UR46, c[0x0][0x358] ;  /* 0x00006b00ff2e77ac */ /* 0x000f220008000a00 */
[----:B---3--:R-:W-:-:S04]  /*0060*/  UISETP.NE.U32.AND UP0, UPT, UR4, URZ, UPT ;  /* 0x000000ff0400728c */ /* 0x008fc8000bf05070 */
[----:B------:R-:W-:Y:S01]  /*0070*/  UISETP.NE.AND.EX UP0, UPT, UR5, URZ, UPT, UP0 ;  /* 0x000000ff0500728c */ /* 0x000fe2000bf05300 */
[----:B--2---:R-:W-:-:S05]  /*0080*/  SHF.R.U32.HI R93, RZ, 0x5, R101 ;  /* 0x00000005ff5d7819 */ /* 0x004fca0000011665 */
[----:B------:R-:W2:Y:S02]  /*0090*/  SHFL.IDX PT, R0, R93, RZ, 0x1f ;  /* 0x00001fff5d007589 */ /* 0x000ea400000e0000 */
[----:B--2---:R-:W-:Y:S01]  /*00a0*/  R2UR UR8, R0 ;  /* 0x00000000000872ca */ /* 0x004fe200000e0000 */
[----:B-1--4-:R-:W-:-:S14]  /*00b0*/  BRA.U UP0, `(.L_x_0) ;  /* 0x00000001002c7547 */ /* 0x012fdc000b800000 */
[----:B------:R-:W1:Y:S02]  /*00c0*/  LDCU.64 UR6, c[0x0][0x888] ;  /* 0x00011100ff0677ac */ /* 0x000e640008000a00 */
[----:B-1----:R-:W-:-:S04]  /*00d0*/  UISETP.NE.U32.AND UP0, UPT, UR6, URZ, UPT ;  /* 0x000000ff0600728c */ /* 0x002fc8000bf05070 */
[----:B------:R-:W-:-:S09]  /*00e0*/  UISETP.NE.AND.EX UP0, UPT, UR7, URZ, UPT, UP0 ;  /* 0x000000ff0700728c */ /* 0x000fd2000bf05300 */
[----:B------:R-:W-:Y:S05]  /*00f0*/  BRA.U !UP0, `(.L_x_1) ;  /* 0x0000000108107547 */ /* 0x000fea000b800000 */
[----:B------:R-:W1:Y:S02]  /*0100*/  LDC.64 R2, c[0x0][0x888] ;  /* 0x00022200ff027b82 */ /* 0x000e640000000a00 */
[----:B-1----:R1:W5:Y:S01]  /*0110*/  LDG.E R49, desc[UR46][R2.64] ;  /* 0x0000002e02317981 */ /* 0x002362000c1e1900 */
[----:B------:R-:W-:Y:S01]  /*0120*/  HFMA2 R88, -RZ, RZ, 0, 5.9604644775390625e-08 ;  /* 0x00000001ff587431 */ /* 0x000fe200000001ff */
[----:B------:R-:W-:Y:S05]  /*0130*/  BRA `(.L_x_0) ;  /* 0x00000000000c7947 */ /* 0x000fea0003800000 */
.L_x_1:
[----:B------:R-:W1:Y:S01]  /*0140*/  LDCU UR6, c[0x0][0x880] ;  /* 0x00011000ff0677ac */ /* 0x000e620008000800 */
[----:B------:R-:W-:Y:S01]  /*0150*/  HFMA2 R88, -RZ, RZ, 0, 5.9604644775390625e-08 ;  /* 0x00000001ff587431 */ /* 0x000fe200000001ff */
[----:B-1----:R-:W-:-:S07]  /*0160*/  MOV R49, UR6 ;  /* 0x0000000600317c02 */ /* 0x002fce0008000f00 */
.L_x_0:
[----:B------:R-:W2:Y:S02]  /*0170*/  LDCU.64 UR6, c[0x0][0x8b0] ;  /* 0x00011600ff0677ac */ /* 0x000ea40008000a00 */
[----:B--2---:R-:W-:-:S04]  /*0180*/  UISETP.NE.U32.AND UP0, UPT, UR6, URZ, UPT ;  /* 0x000000ff0600728c */ /* 0x004fc8000bf05070 */
[----:B------:R-:W-:-:S09]  /*0190*/  UISETP.NE.AND.EX UP0, UPT, UR7, URZ, UPT, UP0 ;  /* 0x000000ff0700728c */ /* 0x000fd2000bf05300 */
[----:B------:R-:W-:Y:S05]  /*01a0*/  BRA.U UP0, `(.L_x_2) ;  /* 0x0000000100247547 */ /* 0x000fea000b800000 */
[----:B------:R-:W2:Y:S02]  /*01b0*/  LDCU.64 UR6, c[0x0][0x8a8] ;  /* 0x00011500ff0677ac */ /* 0x000ea40008000a00 */
[----:B--2---:R-:W-:-:S04]  /*01c0*/  UISETP.NE.U32.AND UP0, UPT, UR6, URZ, UPT ;  /* 0x000000ff0600728c */ /* 0x004fc8000bf05070 */
[----:B------:R-:W-:-:S09]  /*01d0*/  UISETP.NE.AND.EX UP0, UPT, UR7, URZ, UPT, UP0 ;  /* 0x000000ff0700728c */ /* 0x000fd2000bf05300 */
[----:B------:R-:W-:Y:S05]  /*01e0*/  BRA.U !UP0, `(.L_x_3) ;  /* 0x00000001080c7547 */ /* 0x000fea000b800000 */
[----:B-1----:R-:W1:Y:S02]  /*01f0*/  LDC.64 R2, c[0x0][0x8a8] ;  /* 0x00022a00ff027b82 */ /* 0x002e640000000a00 */
[----:B-1----:R2:W5:Y:S01]  /*0200*/  LDG.E R47, desc[UR46][R2.64] ;  /* 0x0000002e022f7981 */ /* 0x002562000c1e1900 */
[----:B------:R-:W-:Y:S05]  /*0210*/  BRA `(.L_x_2) ;  /* 0x0000000000087947 */ /* 0x000fea0003800000 */
.L_x_3:
[----:B------:R-:W2:Y:S02]  /*0220*/  LDCU UR6, c[0x0][0x8a0] ;  /* 0x00011400ff0677ac */ /* 0x000ea40008000800 */
[----:B--2---:R-:W-:Y:S02]  /*0230*/  MOV R47, UR6 ;  /* 0x00000006002f7c02 */ /* 0x004fe40008000f00 */
.L_x_2:
[----:B------:R-:W-:Y:S01]  /*0240*/  IMAD.U32 R0, RZ, RZ, UR8 ;  /* 0x00000008ff007e24 */ /* 0x000fe2000f8e00ff */
[----:B------:R-:W-:Y:S04]  /*0250*/  BSSY.RECONVERGENT B0, `(.L_x_4) ;  /* 0x000000c000007945 */ /* 0x000fe80003800200 */
[C---:B------:R-:W-:Y:S02]  /*0260*/  ISETP.NE.OR P1, PT, R0.reuse, 0x1, !P5 ;  /* 0x000000010000780c */ /* 0x040fe40006f25670 */
[----:B------:R-:W-:-:S11]  /*0270*/  ISETP.NE.OR P0, PT, R0, 0x3, !P5 ;  /* 0x000000030000780c */ /* 0x000fd60006f05670 */
[----:B------:R-:W-:Y:S05]  /*0280*/  @P1 BRA `(.L_x_5) ;  /* 0x0000000000201947 */ /* 0x000fea0003800000 */
[----:B------:R-:W3:Y:S02]  /*0290*/  LDCU.64 UR6, c[0x0][0x348] ;  /* 0x00006900ff0677ac */ /* 0x000ee40008000a00 */
[----:B---3--:R-:W-:Y:S02]  /*02a0*/  UIADD3 UR10, UP1, UPT, UR6, 0x80, URZ ;  /* 0x00000080060a7890 */ /* 0x008fe4000ff3e0ff */
[----:B------:R-:W-:Y:S02]  /*02b0*/  UIADD3 UR6, UP0, UPT, UR6, 0x180, URZ ;  /* 0x0000018006067890 */ /* 0x000fe4000ff1e0ff */
[----:B------:R-:W-:Y:S02]  /*02c0*/  UIADD3.X UR11, UPT, UPT, URZ, UR7, URZ, UP1, !UPT ;  /* 0x00000007ff0b7290 */ /* 0x000fe40008ffe4ff */
[----:B------:R-:W-:-:S07]  /*02d0*/  UIADD3.X UR7, UPT, UPT, URZ, UR7, URZ, UP0, !UPT ;  /* 0x00000007ff077290 */ /* 0x000fce00087fe4ff */
[----:B------:R3:W-:Y:S02]  /*02e0*/  UTMACCTL.PF [UR10] ;  /* 0x000000000a0079b9 */ /* 0x0007e40008040000 */
[----:B------:R3:W-:Y:S02]  /*02f0*/  UTMACCTL.PF [UR6] ;  /* 0x00000000060079b9 */ /* 0x0007e40008040000 */
[----:B---3--:R-:W-:Y:S01]  /*0300*/  NOP ;  /* 0x0000000000007918 */ /* 0x008fe20000000000 */
.L_x_5:
[----:B------:R-:W-:Y:S05]  /*0310*/  BSYNC.RECONVERGENT B0 ;  /* 0x0000000000007941 */ /* 0x000fea0003800200 */
.L_x_4:
[----:B------:R-:W-:Y:S04]  /*0320*/  BSSY.RECONVERGENT B0, `(.L_x_6) ;  /* 0x000000a000007945 */ /* 0x000fe80003800200 */
        /* <DEDUP_REMOVED lines=9> */
.L_x_7:
[----:B------:R-:W-:Y:S05]  /*03c0*/  BSYNC.RECONVERGENT B0 ;  /* 0x0000000000007941 */ /* 0x000fea0003800200 */
.L_x_6:
[----:B------:R-:W3:Y:S01]  /*03d0*/  LDCU.64 UR6, c[0x0][0x888] ;  /* 0x00011100ff0677ac */ /* 0x000ee20008000a00 */
[----:B------:R-:W-:Y:S02]  /*03e0*/  UISETP.EQ.U32.AND UP1, UPT, UR4, URZ, UPT ;  /* 0x000000ff0400728c */ /* 0x000fe4000bf22070 */
[----:B------:R-:W-:Y:S02]  /*03f0*/  UPLOP3.LUT UP2, UPT, UPT, UPT, UPT, 0x80, 0x8 ;  /* 0x000000000008789c */ /* 0x000fe40003f4f070 */
[----:B---3--:R-:W-:-:S04]  /*0400*/  UISETP.NE.U32.AND UP0, UPT, UR6, URZ, UPT ;  /* 0x000000ff0600728c */ /* 0x008fc8000bf05070 */
[----:B------:R-:W-:-:S04]  /*0410*/  UISETP.NE.AND.EX UP0, UPT, UR7, URZ, UPT, UP0 ;  /* 0x000000ff0700728c */ /* 0x000fc8000bf05300 */
[----:B------:R-:W-:-:S04]  /*0420*/  UISETP.EQ.OR.EX UP3, UPT, UR5, URZ, !UP0, UP1 ;  /* 0x000000ff0500728c */ /* 0x000fc8000c762710 */
[----:B------:R-:W-:-:S05]  /*0430*/  UP2UR UR50, UPR, URZ, 0x8 ;  /* 0x00000008ff327883 */ /* 0x000fca0008000000 */
[----:B------:R-:W-:Y:S07]  /*0440*/  BRA.U !UP3, `(.L_x_8) ;  /* 0x000000010b207547 */ /* 0x000fee000b800000 */
[----:B------:R-:W-:Y:S01]  /*0450*/  UISETP.NE.U32.AND UP2, UPT, UR4, URZ, UPT ;  /* 0x000000ff0400728c */ /* 0x000fe2000bf45070 */
[----:B-----5:R-:W-:Y:S01]  /*0460*/  FSETP.NEU.AND P0, PT, R49, RZ, PT ;  /* 0x000000ff3100720b */ /* 0x020fe20003f0d000 */
[----:B------:R-:W-:Y:S02]  /*0470*/  USEL UR4, URZ, 0xffffffff, UP0 ;  /* 0xffffffffff047887 */ /* 0x000fe40008000000 */
[----:B------:R-:W-:-:S10]  /*0480*/  UISETP.NE.AND.EX UP2, UPT, UR5, URZ, UPT, UP2 ;  /* 0x000000ff0500728c */ /* 0x000fd4000bf45320 */
[----:B------:R-:W-:Y:S01]  /*0490*/  VOTEU.ANY UP1, P0 ;  /* 0x0000000000ff7886 */ /* 0x000fe20000020100 */
[----:B------:R-:W-:-:S04]  /*04a0*/  @!UP2 USEL UR4, URZ, 0xffffffff, UP1 ;  /* 0xffffffffff04a887 */ /* 0x000fc80008800000 */
[----:B------:R-:W-:-:S04]  /*04b0*/  ULOP3.LUT UR4, UR4, 0x1, URZ, 0xc0, !UPT ;  /* 0x0000000104047892 */ /* 0x000fc8000f8ec0ff */
[----:B------:R-:W-:-:S11]  /*04c0*/  UISETP.NE.U32.AND UP2, UPT, UR4, 0x1, UPT ;  /* 0x000000010400788c */ /* 0x000fd6000bf45070 */
.L_x_8:
[----:B-12---:R-:W1:Y:S01]  /*04d0*/  SHFL.IDX PT, R2, R93, RZ, 0x1f ;  /* 0x00001fff5d027589 */ /* 0x006e6200000e0000 */
[----:B------:R-:W-:-:S04]  /*04e0*/  UISETP.NE.AND UP1, UPT, UR8, 0x2, UPT ;  /* 0x000000020800788c */ /* 0x000fc8000bf25270 */
[----:B------:R-:W-:Y:S01]  /*04f0*/  USEL UR6, URZ, 0x1, UP1 ;  /* 0x00000001ff067887 */ /* 0x000fe20008800000 */
[----:B-1----:R-:W-:-:S13]  /*0500*/  ISETP.NE.AND P0, PT, R2, RZ, PT ;  /* 0x000000ff0200720c */ /* 0x002fda0003f05270 */
[----:B------:R-:W-:Y:S05]  /*0510*/  @P0 BRA `(.L_x_9) ;  /* 0x0000000000380947 */ /* 0x000fea0003800000 */
[----:B------:R-:W1:Y:S01]  /*0520*/  S2UR UR5, SR_CgaCtaId ;  /* 0x00000000000579c3 */ /* 0x000e620000008800 */
[----:B------:R-:W-:Y:S01]  /*0530*/  UMOV UR7, 0x400 ;  /* 0x0000040000077882 */ /* 0x000fe20000000000 */
[----:B------:R-:W-:Y:S01]  /*0540*/  UMOV UR4, 0x1 ;  /* 0x0000000100047882 */ /* 0x000fe20000000000 */
[----:B------:R-:W-:Y:S01]  /*0550*/  ELECT P0, URZ, PT ;  /* 0x0000000000ff782f */ /* 0x000fe20003800000 */
[----:B------:R-:W-:-:S04]  /*0560*/  UIADD3 UR10, UPT, UPT, -UR4, 0x100000, URZ ;  /* 0x00100000040a7890 */ /* 0x000fc8000fffe1ff */
[----:B------:R-:W-:Y:S02]  /*0570*/  USHF.L.U32 UR11, UR10, 0xb, URZ ;  /* 0x0000000b0a0b7899 */ /* 0x000fe400080006ff */
[----:B------:R-:W-:Y:S02]  /*0580*/  USHF.L.U32 UR10, UR10, 0x1, URZ ;  /* 0x000000010a0a7899 */ /* 0x000fe400080006ff */
[----:B-1----:R-:W-:Y:S01]  /*0590*/  ULEA UR5, UR5, UR7, 0x18 ;  /* 0x0000000705057291 */ /* 0x002fe2000f8ec0ff */
[----:B------:R-:W1:Y:S11]  /*05a0*/  FENCE.VIEW.ASYNC.S ;  /* 0x00000000000073c6 */ /* 0x000e760000000000 */
[----:B-1----:R1:W2:Y:S01]  /*05b0*/  SYNCS.EXCH.64 URZ, [UR5], UR10 ;  /* 0x0000000a05ff75b2 */ /* 0x0022a20008000100 */
[----:B------:R1:W3:Y:S01]  /*05c0*/  SYNCS.EXCH.64 URZ, [UR5+0x10], UR10 ;  /* 0x0000100a05ff75b2 */ /* 0x0002e20008000100 */
[----:B------:R1:W4:Y:S01]  /*05d0*/  SYNCS.EXCH.64 URZ, [UR5+0x8], UR10 ;  /* 0x0000080a05ff75b2 */ /* 0x0003220008000100 */
[----:B------:R1:W1:Y:S01]  /*05e0*/  SYNCS.EXCH.64 URZ, [UR5+0x18], UR10 ;  /* 0x0000180a05ff75b2 */ /* 0x0002620008000100 */
[----:B------:R-:W-:Y:S01]  /*05f0*/  NOP ;  /* 0x0000000000007918 */ /* 0x000fe20000000000 */
.L_x_9:
[----:B------:R-:W2:Y:S01]  /*0600*/  SHFL.IDX PT, R2, R93, RZ, 0x1f ;  /* 0x00001fff5d027589 */ /* 0x000ea200000e0000 */
[----:B------:R-:W-:Y:S01]  /*0610*/  NOP ;  /* 0x0000000000007918 */ /* 0x000fe20000000000 */
[----:B--2---:R-:W-:-:S13]  /*0620*/  ISETP.NE.AND P0, PT, R2, 0x1, PT ;  /* 0x000000010200780c */ /* 0x004fda0003f05270 */
[----:B------:R-:W-:Y:S05]  /*0630*/  @P0 BRA `(.L_x_10) ;  /* 0x0000000000580947 */ /* 0x000fea0003800000 */
[----:B------:R-:W2:Y:S01]  /*0640*/  S2UR UR7, SR_CgaCtaId ;  /* 0x00000000000779c3 */ /* 0x000ea20000008800 */
[----:B------:R-:W-:Y:S01]  /*0650*/  UMOV UR9, 0x400 ;  /* 0x0000040000097882 */ /* 0x000fe20000000000 */
[----:B-1----:R-:W-:Y:S01]  /*0660*/  UMOV UR5, 0x20 ;  /* 0x0000002000057882 */ /* 0x002fe20000000000 */
[----:B------:R-:W-:Y:S01]  /*0670*/  UMOV UR4, 0x80 ;  /* 0x0000008000047882 */ /* 0x000fe20000000000 */
[----:B------:R-:W-:-:S04]  /*0680*/  UIADD3 UR10, UPT, UPT, -UR5, 0x100000, URZ ;  /* 0x00100000050a7890 */ /* 0x000fc8000fffe1ff */
[----:B------:R-:W-:Y:S02]  /*0690*/  USHF.L.U32 UR11, UR10, 0xb, URZ ;  /* 0x0000000b0a0b7899 */ /* 0x000fe400080006ff */
[----:B------:R-:W-:Y:S02]  /*06a0*/  USHF.L.U32 UR10, UR10, 0x1, URZ ;  /* 0x000000010a0a7899 */ /* 0x000fe400080006ff */
[----:B------:R-:W-:-:S04]  /*06b0*/  UIADD3 UR4, UPT, UPT, -UR4, 0x100000, URZ ;  /* 0x0010000004047890 */ /* 0x000fc8000fffe1ff */
[----:B------:R-:W-:Y:S02]  /*06c0*/  USHF.L.U32 UR5, UR4, 0xb, URZ ;  /* 0x0000000b04057899 */ /* 0x000fe400080006ff */
[----:B------:R-:W-:Y:S01]  /*06d0*/  USHF.L.U32 UR4, UR4, 0x1, URZ ;  /* 0x0000000104047899 */ /* 0x000fe200080006ff */
[----:B------:R-:W-:Y:S01]  /*06e0*/  ELECT P0, URZ, PT ;  /* 0x0000000000ff782f */ /* 0x000fe20003800000 */
[----:B--2---:R-:W-:Y:S01]  /*06f0*/  ULEA UR7, UR7, UR9, 0x18 ;  /* 0x0000000907077291 */ /* 0x004fe2000f8ec0ff */
[----:B------:R-:W1:Y:S11]  /*0700*/  FENCE.VIEW.ASYNC.S ;  /* 0x00000000000073c6 */ /* 0x000e760000000000 */
[----:B-1----:R2:W1:Y:S01]  /*0710*/  SYNCS.EXCH.64 URZ, [UR7+0x20], UR10 ;  /* 0x0000200a07ff75b2 */ /* 0x0024620008000100 */
[----:B------:R2:W1:Y:S01]  /*0720*/  SYNCS.EXCH.64 URZ, [UR7+0x40], UR4 ;  /* 0x0000400407ff75b2 */ /* 0x0004620008000100 */
[----:B------:R2:W1:Y:S01]  /*0730*/  SYNCS.EXCH.64 URZ, [UR7+0x28], UR10 ;  /* 0x0000280a07ff75b2 */ /* 0x0004620008000100 */
[----:B------:R2:W1:Y:S01]  /*0740*/  SYNCS.EXCH.64 URZ, [UR7+0x48], UR4 ;  /* 0x0000480407ff75b2 */ /* 0x0004620008000100 */
[----:B------:R2:W1:Y:S01]  /*0750*/  SYNCS.EXCH.64 URZ, [UR7+0x30], UR10 ;  /* 0x0000300a07ff75b2 */ /* 0x0004620008000100 */
[----:B------:R2:W1:Y:S01]  /*0760*/  SYNCS.EXCH.64 URZ, [UR7+0x50], UR4 ;  /* 0x0000500407ff75b2 */ /* 0x0004620008000100 */
[----:B------:R2:W1:Y:S01]  /*0770*/  SYNCS.EXCH.64 URZ, [UR7+0x38], UR10 ;  /* 0x0000380a07ff75b2 */ /* 0x0004620008000100 */
[----:B------:R2:W1:Y:S02]  /*0780*/  SYNCS.EXCH.64 URZ, [UR7+0x58], UR4 ;  /* 0x0000580407ff75b2 */ /* 0x0004640008000100 */
[----:B--2---:R-:W-:Y:S01]  /*0790*/  NOP ;  /* 0x0000000000007918 */ /* 0x004fe20000000000 */
.L_x_10:
[----:B------:R-:W2:Y:S01]  /*07a0*/  SHFL.IDX PT, R2, R93, RZ, 0x1f ;  /* 0x00001fff5d027589 */ /* 0x000ea200000e0000 */
[----:B------:R-:W-:Y:S01]  /*07b0*/  NOP ;  /* 0x0000000000007918 */ /* 0x000fe20000000000 */
[----:B--2---:R-:W-:-:S13]  /*07c0*/  ISETP.NE.AND P0, PT, R2, 0x3, PT ;  /* 0x000000030200780c */ /* 0x004fda0003f05270 */
[----:B------:R-:W-:Y:S05]  /*07d0*/  @P0 BRA `(.L_x_11) ;  /* 0x0000000000300947 */ /* 0x000fea0003800000 */
[----:B-1----:R-:W1:Y:S01]  /*07e0*/  S2UR UR5, SR_CgaCtaId ;  /* 0x00000000000579c3 */ /* 0x002e620000008800 */
        /* <DEDUP_REMOVED lines=8> */
[----:B-1----:R2:W1:Y:S01]  /*0870*/  SYNCS.EXCH.64 URZ, [UR5+0x60], UR10 ;  /* 0x0000600a05ff75b2 */ /* 0x0024620008000100 */
[----:B------:R2:W1:Y:S02]  /*0880*/  SYNCS.EXCH.64 URZ, [UR5+0x68], UR10 ;  /* 0x0000680a05ff75b2 */ /* 0x0004640008000100 */
[----:B--2---:R-:W-:Y:S01]  /*0890*/  NOP ;  /* 0x0000000000007918 */ /* 0x004fe20000000000 */
.L_x_11:
[----:B------:R-:W2:Y:S01]  /*08a0*/  SHFL.IDX PT, R2, R93, RZ, 0x1f ;  /* 0x00001fff5d027589 */ /* 0x000ea200000e0000 */
[----:B------:R-:W-:Y:S01]  /*08b0*/  NOP ;  /* 0x0000000000007918 */ /* 0x000fe20000000000 */
[----:B--2---:R-:W-:-:S13]  /*08c0*/  ISETP.NE.AND P0, PT, R2, 0x4, PT ;  /* 0x000000040200780c */ /* 0x004fda0003f05270 */
[----:B------:R-:W-:Y:S05]  /*08d0*/  @P0 BRA `(.L_x_12) ;  /* 0x00000000004c0947 */ /* 0x000fea0003800000 */
[----:B-1----:R-:W1:Y:S01]  /*08e0*/  S2UR UR5, SR_CgaCtaId ;  /* 0x00000000000579c3 */ /* 0x002e620000008800 */
[----:B------:R-:W-:Y:S01]  /*08f0*/  UMOV UR9, 0x100 ;  /* 0x0000010000097882 */ /* 0x000fe20000000000 */
[----:B------:R-:W-:Y:S01]  /*0900*/  UMOV UR7, 0x400 ;  /* 0x0000040000077882 */ /* 0x000fe20000000000 */
[----:B------:R-:W-:Y:S01]  /*0910*/  USEL UR9, UR9, 0xe0, UP2 ;  /* 0x000000e009097887 */ /* 0x000fe20009000000 */
[----:B------:R-:W-:Y:S01]  /*0920*/  UMOV UR4, 0x1 ;  /* 0x0000000100047882 */ /* 0x000fe20000000000 */
[----:B------:R-:W-:Y:S01]  /*0930*/  ELECT P0, URZ, PT ;  /* 0x0000000000ff782f */ /* 0x000fe20003800000 */
[----:B------:R-:W-:-:S04]  /*0940*/  UIADD3 UR10, UPT, UPT, -UR4, 0x100000, URZ ;  /* 0x00100000040a7890 */ /* 0x000fc8000fffe1ff */
[----:B------:R-:W-:Y:S02]  /*0950*/  USHF.L.U32 UR11, UR10, 0xb, URZ ;  /* 0x0000000b0a0b7899 */ /* 0x000fe400080006ff */
[----:B------:R-:W-:Y:S02]  /*0960*/  USHF.L.U32 UR10, UR10, 0x1, URZ ;  /* 0x000000010a0a7899 */ /* 0x000fe400080006ff */
[----:B------:R-:W-:-:S04]  /*0970*/  UIADD3 UR12, UPT, UPT, -UR9, 0x100000, URZ ;  /* 0x00100000090c7890 */ /* 0x000fc8000fffe1ff */
[----:B------:R-:W-:Y:S02]  /*0980*/  USHF.L.U32 UR13, UR12, 0xb, URZ ;  /* 0x0000000b0c0d7899 */ /* 0x000fe400080006ff */
[----:B------:R-:W-:Y:S02]  /*0990*/  USHF.L.U32 UR12, UR12, 0x1, URZ ;  /* 0x000000010c0c7899 */ /* 0x000fe400080006ff */
[----:B-1----:R-:W-:Y:S01]  /*09a0*/  ULEA UR5, UR5, UR7, 0x18 ;  /* 0x0000000705057291 */ /* 0x002fe2000f8ec0ff */
[----:B------:R-:W1:Y:S11]  /*09b0*/  FENCE.VIEW.ASYNC.S ;  /* 0x00000000000073c6 */ /* 0x000e760000000000 */
[----:B-1----:R2:W1:Y:S01]  /*09c0*/  SYNCS.EXCH.64 URZ, [UR5+0x70], UR10 ;  /* 0x0000700a05ff75b2 */ /* 0x0024620008000100 */
[----:B------:R2:W1:Y:S01]  /*09d0*/  SYNCS.EXCH.64 URZ, [UR5+0x80], UR12 ;  /* 0x0000800c05ff75b2 */ /* 0x0004620008000100 */
[----:B------:R2:W1:Y:S01]  /*09e0*/  SYNCS.EXCH.64 URZ, [UR5+0x78], UR10 ;  /* 0x0000780a05ff75b2 */ /* 0x0004620008000100 */
[----:B------:R2:W1:Y:S02]  /*09f0*/  SYNCS.EXCH.64 URZ, [UR5+0x88], UR12 ;  /* 0x0000880c05ff75b2 */ /* 0x0004640008000100 */
[----:B--2---:R-:W-:Y:S01]  /*0a00*/  NOP ;  /* 0x0000000000007918 */ /* 0x004fe20000000000 */
.L_x_12:
        /* <DEDUP_REMOVED lines=26> */
.L_x_13:
        /* <DEDUP_REMOVED lines=18> */
.L_x_14:
[----:B-1----:R-:W1:Y:S01]  /*0cd0*/  S2UR UR5, SR_CTAID.X ;  /* 0x00000000000579c3 */ /* 0x002e620000002500 */
[----:B------:R-:W-:-:S05]  /*0ce0*/  CS2R.32 R87, SR_CgaSize ;  /* 0x0000000000577805 */ /* 0x000fca0000008a00 */
[----:B------:R-:W-:-:S05]  /*0cf0*/  IMAD R87, R87, -0xa0, RZ ;  /* 0xffffff6057577824 */ /* 0x000fca00078e02ff */
[----:B------:R-:W-:-:S14]  /*0d00*/  R2UR UR9, R87 ;  /* 0x00000000570972ca */ /* 0x000fdc00000e0000 */
[----:B------:R-:W2:Y:S01]  /*0d10*/  LDCU UR9, c[0x0][UR9+0x2b0] ;  /* 0x00005600090977ac */ /* 0x000ea20008000800 */
[----:B------:R-:W-:Y:S01]  /*0d20*/  NOP ;  /* 0x0000000000007918 */ /* 0x000fe20000000000 */
[----:B------:R-:W-:-:S05]  /*0d30*/  CS2R.32 R87, SR_CgaSize ;  /* 0x0000000000577805 */ /* 0x000fca0000008a00 */
[----:B------:R-:W-:-:S05]  /*0d40*/  IMAD R87, R87, -0xa0, RZ ;  /* 0xffffff6057577824 */ /* 0x000fca00078e02ff */
[----:B------:R-:W-:-:S14]  /*0d50*/  R2UR UR7, R87 ;  /* 0x00000000570772ca */ /* 0x000fdc00000e0000 */
[----:B------:R-:W3:Y:S01]  /*0d60*/  LDCU UR7, c[0x0][UR7+0x2b4] ;  /* 0x00005680070777ac */ /* 0x000ee20008000800 */
[----:B------:R-:W4:Y:S08]  /*0d70*/  S2UR UR4, SR_CTAID.Y ;  /* 0x00000000000479c3 */ /* 0x000f300000002600 */
[----:B------:R-:W3:Y:S01]  /*0d80*/  LDC R10, c[0x0][0xb24] ;  /* 0x0002c900ff0a7b82 */ /* 0x000ee20000000800 */
[----:B-1----:R-:W-:-:S02]  /*0d90*/  I2FP.F32.U32 R87, UR5 ;  /* 0x0000000500577c45 */ /* 0x002fc40008201000 */
[----:B------:R-:W-:-:S05]  /*0da0*/  CS2R.32 R3, SR_CgaSize ;  /* 0x0000000000037805 */ /* 0x000fca0000008a00 */
[----:B------:R-:W-:-:S06]  /*0db0*/  IMAD R3, R3, -0xa0, RZ ;  /* 0xffffff6003037824 */ /* 0x000fcc00078e02ff */
[----:B------:R-:W1:Y:S01]  /*0dc0*/  LDC R3, c[0x0][R3+0x2a0] ;  /* 0x0000a80003037b82 */ /* 0x000e620000000800 */
[----:B------:R-:W-:Y:S01]  /*0dd0*/  MOV R15, UR5 ;  /* 0x00000005000f7c02 */ /* 0x000fe20008000f00 */
[----:B--2---:R-:W-:Y:S01]  /*0de0*/  FMUL R87, R87, UR9 ;  /* 0x0000000957577c20 */ /* 0x004fe20008400000 */
[----:B----4-:R-:W-:Y:S02]  /*0df0*/  I2FP.F32.U32 R86, UR4 ;  /* 0x0000000400567c45 */ /* 0x010fe40008201000 */
[----:B------:R-:W-:-:S05]  /*0e00*/  CS2R.32 R2, SR_CgaSize ;  /* 0x0000000000027805 */ /* 0x000fca0000008a00 */
[----:B------:R-:W-:-:S06]  /*0e10*/  IMAD R2, R2, -0xa0, RZ ;  /* 0xffffff6002027824 */ /* 0x000fcc00078e02ff */
[----:B------:R-:W2:Y:S01]  /*0e20*/  LDC R2, c[0x0][R2+0x2a4] ;  /* 0x0000a90002027b82 */ /* 0x000ea20000000800 */
[----:B------:R-:W-:Y:S01]  /*0e30*/  MOV R14, UR4 ;  /* 0x00000004000e7c02 */ /* 0x000fe20008000f00 */
[----:B------:R-:W4:Y:S01]  /*0e40*/  F2I.U32.TRUNC.NTZ R87, R87 ;  /* 0x0000005700577305 */ /* 0x000f22000020f000 */
[----:B---3--:R-:W-:-:S05]  /*0e50*/  FMUL R86, R86, UR7 ;  /* 0x0000000756567c20 */ /* 0x008fca0008400000 */
[----:B------:R-:W-:Y:S01]  /*0e60*/  BAR.SYNC.DEFER_BLOCKING 0x0 ;  /* 0x0000000000007b1d */ /* 0x000fe20000010000 */
[----:B------:R-:W-:-:S05]  /*0e70*/  ISETP.GE.AND P0, PT, R10, 0x1, PT ;  /* 0x000000010a00780c */ /* 0x000fca0003f06270 */
[----:B------:R-:W3:Y:S02]  /*0e80*/  F2I.U32.TRUNC.NTZ R86, R86 ;  /* 0x0000005600567305 */ /* 0x000ee4000020f000 */
[----:B------:R-:W2:Y:S01]  /*0e90*/  S2UR UR36, SR_CTAID.Z ;  /* 0x00000000002479c3 */ /* 0x000ea20000002700 */
[----:B----4-:R-:W-:-:S05]  /*0ea0*/  IADD3 R87, PT, PT, -R87, RZ, RZ ;  /* 0x000000ff57577210 */ /* 0x010fca0007ffe1ff */
[----:B-1----:R-:W-:Y:S01]  /*0eb0*/  IMAD R87, R3, R87, UR5 ;  /* 0x0000000503577e24 */ /* 0x002fe2000f8e0257 */
[----:B---3--:R-:W-:-:S05]  /*0ec0*/  IADD3 R86, PT, PT, -R86, RZ, RZ ;  /* 0x000000ff56567210 */ /* 0x008fca0007ffe1ff */
[----:B--2---:R-:W-:Y:S01]  /*0ed0*/  IMAD R86, R2, R86, UR4 ;  /* 0x0000000402567e24 */ /* 0x004fe2000f8e0256 */
[----:B------:R-:W-:Y:S06]  /*0ee0*/  @!P0 BRA `(.L_x_15) ;  /* 0x0000000000b88947 */ /* 0x000fec0003800000 */
[----:B------:R-:W1:Y:S01]  /*0ef0*/  LDC.64 R4, c[0x0][0xb18] ;  /* 0x0002c600ff047b82 */ /* 0x000e620000000a00 */
[----:B------:R-:W-:-:S07]  /*0f00*/  ISETP.NE.AND P0, PT, R10, 0x1, PT ;  /* 0x000000010a00780c */ /* 0x000fce0003f05270 */
[----:B------:R-:W2:Y:S08]  /*0f10*/  LDC R9, c[0x0][0xb0c] ;  /* 0x0002c300ff097b82 */ /* 0x000eb00000000800 */
[----:B------:R-:W3:Y:S08]  /*0f20*/  LDC R12, c[0x0][0x370] ;  /* 0x0000dc00ff0c7b82 */ /* 0x000ef00000000800 */
[----:B------:R-:W4:Y:S01]  /*0f30*/  LDC R11, c[0x0][0x374] ;  /* 0x0000dd00ff0b7b82 */ /* 0x000f220000000800 */
[----:B-1----:R-:W-:-:S07]  /*0f40*/  ISETP.NE.AND P1, PT, R4, 0x1, PT ;  /* 0x000000010400780c */ /* 0x002fce0003f25270 */
[----:B------:R-:W3:Y:S01]  /*0f50*/  LDC.64 R6, c[0x0][0xb10] ;  /* 0x0002c400ff067b82 */ /* 0x000ee20000000a00 */
[----:B--2---:R-:W-:-:S07]  /*0f60*/  ISETP.NE.AND P2, PT, R9, 0x1, PT ;  /* 0x000000010900780c */ /* 0x004fce0003f45270 */
[----:B------:R-:W1:Y:S08]  /*0f70*/  LDC R8, c[0x0][0xb20] ;  /* 0x0002c800ff087b82 */ /* 0x000e700000000800 */
[----:B------:R-:W2:Y:S01]  /*0f80*/  LDC.64 R2, c[0x0][0xb28] ;  /* 0x0002ca00ff027b82 */ /* 0x000ea20000000a00 */
[----:B----4-:R-:W-:-:S04]  /*0f90*/  IMAD.HI.U32 R13, R11, R5, RZ ;  /* 0x000000050b0d7227 */ /* 0x010fc800078e00ff */
[----:B------:R-:W-:-:S04]  /*0fa0*/  IMAD.HI.U32 R5, R14, R5, RZ ;  /* 0x000000050e057227 */ /* 0x000fc800078e00ff */
[----:B---3--:R-:W-:-:S05]  /*0fb0*/  IMAD.HI.U32 R16, R12, R6, RZ ;  /* 0x000000060c107227 */ /* 0x008fca00078e00ff */
[-C--:B------:R-:W-:Y:S01]  /*0fc0*/  @P2 SHF.R.U32.HI R12, RZ, R7.reuse, R16 ;  /* 0x00000007ff0c2219 */ /* 0x080fe20000011610 */
[----:B------:R-:W-:Y:S01]  /*0fd0*/  IMAD.HI.U32 R16, R15, R6, RZ ;  /* 0x000000060f107227 */ /* 0x000fe200078e00ff */
[-C--:B-1----:R-:W-:Y:S02]  /*0fe0*/  @P1 SHF.R.U32.HI R11, RZ, R8.reuse, R13 ;  /* 0x00000008ff0b1219 */ /* 0x082fe4000001160d */
[----:B------:R-:W-:Y:S02]  /*0ff0*/  SHF.R.U32.HI R5, RZ, R8, R5 ;  /* 0x00000008ff057219 */ /* 0x000fe40000011605 */
[----:B------:R-:W-:Y:S02]  /*1000*/  SHF.R.U32.HI R16, RZ, R7, R16 ;  /* 0x00000007ff107219 */ /* 0x000fe40000011610 */
[----:B------:R-:W-:Y:S01]  /*1010*/  SEL R5, R14, R5, !P1 ;  /* 0x000000050e057207 */ /* 0x000fe20004800000 */
[----:B--2---:R-:W-:Y:S01]  /*1020*/  IMAD.HI.U32 R13, R11, R2, RZ ;  /* 0x000000020b0d7227 */ /* 0x004fe200078e00ff */
[----:B------:R-:W-:-:S03]  /*1030*/  SEL R16, R15, R16, !P2 ;  /* 0x000000100f107207 */ /* 0x000fc60005000000 */
[----:B------:R-:W-:Y:S01]  /*1040*/  IMAD.HI.U32 R6, R12, R2, RZ ;  /* 0x000000020c067227 */ /* 0x000fe200078e00ff */
[----:B------:R-:W-:-:S04]  /*1050*/  @P0 SHF.R.U32.HI R11, RZ, R3, R13 ;  /* 0x00000003ff0b0219 */ /* 0x000fc8000001160d */
[----:B------:R-:W-:Y:S01]  /*1060*/  @P0 SHF.R.U32.HI R12, RZ, R3, R6 ;  /* 0x00000003ff0c0219 */ /* 0x000fe20000011606 */
[----:B------:R-:W-:-:S04]  /*1070*/  IMAD R11, R11, R10, RZ ;  /* 0x0000000a0b0b7224 */ /* 0x000fc800078e02ff */
[----:B------:R-:W-:Y:S01]  /*1080*/  IMAD R6, R12, R10, RZ ;  /* 0x0000000a0c067224 */ /* 0x000fe200078e02ff */
[----:B------:R-:W-:-:S04]  /*1090*/  ISETP.GE.AND P1, PT, R5, R11, PT ;  /* 0x0000000b0500720c */ /* 0x000fc80003f26270 */
[----:B------:R-:W-:Y:S01]  /*10a0*/  ISETP.GE.OR P1, PT, R16, R6, P1 ;  /* 0x000000061000720c */ /* 0x000fe20000f26670 */
[----:B------:R-:W-:-:S05]  /*10b0*/  IMAD.HI.U32 R6, R5, R2, RZ ;  /* 0x0000000205067227 */ /* 0x000fca00078e00ff */
[----:B------:R-:W-:-:S04]  /*10c0*/  SHF.R.U32.HI R6, RZ, R3, R6 ;  /* 0x00000003ff067219 */ /* 0x000fc80000011606 */
[----:B------:R-:W-:-:S03]  /*10d0*/  SEL R6, R5, R6, !P0 ;  /* 0x0000000605067207 */ /* 0x000fc60004000000 */
[----:B------:R-:W-:Y:S01]  /*10e0*/  @!P1 IMAD.HI.U32 R7, R16, R2, RZ ;  /* 0x0000000210079227 */ /* 0x000fe200078e00ff */
[----:B------:R-:W-:-:S04]  /*10f0*/  IADD3 R2, PT, PT, -R6, RZ, RZ ;  /* 0x000000ff06027210 */ /* 0x000fc80007ffe1ff */
[----:B------:R-:W-:Y:S01]  /*1100*/  @!P1 SHF.R.U32.HI R3, RZ, R3, R7 ;  /* 0x00000003ff039219 */ /* 0x000fe20000011607 */
[----:B------:R-:W-:Y:S01]  /*1110*/  IMAD R2, R10, R2, R5 ;  /* 0x000000020a027224 */ /* 0x000fe200078e0205 */
[----:B------:R-:W-:Y:S02]  /*1120*/  IADD3 R7, PT, PT, -R5, RZ, RZ ;  /* 0x000000ff05077210 */ /* 0x000fe40007ffe1ff */
[----:B------:R-:W-:-:S03]  /*1130*/  @!P1 SEL R3, R16, R3, !P0 ;  /* 0x0000000310039207 */ /* 0x000fc60004000000 */
[----:B------:R-:W-:Y:S02]  /*1140*/  IMAD R7, R4, R7, R14 ;  /* 0x0000000704077224 */ /* 0x000fe400078e020e */
[--C-:B------:R-:W-:Y:S02]  /*1150*/  @!P1 IMAD.IADD R6, R6, 0x1, -R3.reuse ;  /* 0x0000000106069824 */ /* 0x100fe400078e0a03 */
[----:B------:R-:W-:Y:S01]  /*1160*/  @!P1 IMAD R3, R2, R12, R3 ;  /* 0x0000000c02039224 */ /* 0x000fe200078e0203 */
[----:B------:R-:W-:Y:S01]  /*1170*/  IADD3 R2, PT, PT, -R16, RZ, RZ ;  /* 0x000000ff10027210 */ /* 0x000fe20007ffe1ff */
[----:B------:R-:W-:Y:S02]  /*1180*/  @!P1 IMAD R5, R6, R10, R16 ;  /* 0x0000000a06059224 */ /* 0x000fe400078e0210 */
[----:B------:R-:W-:Y:S02]  /*1190*/  @!P1 IMAD.MOV.U32 R16, RZ, RZ, R3 ;  /* 0x000000ffff109224 */ /* 0x000fe400078e0003 */
[----:B------:R-:W-:-:S02]  /*11a0*/  IMAD R2, R9, R2, R15 ;  /* 0x0000000209027224 */ /* 0x000fc400078e020f */
[----:B------:R-:W-:Y:S02]  /*11b0*/  IMAD R14, R5, R4, R7 ;  /* 0x00000004050e7224 */ /* 0x000fe400078e0207 */
[----:B------:R-:W-:Y:S02]  /*11c0*/  IMAD R15, R16, R9, R2 ;  /* 0x00000009100f7224 */ /* 0x000fe400078e0202 */
.L_x_15:
[----:B------:R-:W1:Y:S01]  /*11d0*/  LDCU UR4, c[0x0][0xb30] ;  /* 0x00016600ff0477ac */ /* 0x000e620008000800 */
[----:B------:R-:W2:Y:S08]  /*11e0*/  S2UR UR37, SR_CgaCtaId ;  /* 0x00000000002579c3 */ /* 0x000eb00000008800 */
[----:B------:R-:W3:Y:S01]  /*11f0*/  LDC R40, c[0x0][0xb24] ;  /* 0x0002c900ff287b82 */ /* 0x000ee20000000800 */
[----:B-1----:R-:W-:-:S09]  /*1200*/  UISETP.NE.AND UP1, UPT, UR4, 0x1, UPT ;  /* 0x000000010400788c */ /* 0x002fd2000bf25270 */
[----:B--2---:R-:W-:Y:S05]  /*1210*/  BRA.U UP1, `(.L_x_16) ;  /* 0x0000000101407547 */ /* 0x004fea000b800000 */
[----:B------:R-:W1:Y:S08]  /*1220*/  LDC.64 R4, c[0x0][0xb10] ;  /* 0x0002c400ff047b82 */ /* 0x000e700000000a00 */
[----:B------:R-:W2:Y:S08]  /*1230*/  LDC.64 R2, c[0x0][0xb18] ;  /* 0x0002c600ff027b82 */ /* 0x000eb00000000a00 */
[----:B------:R-:W4:Y:S08]  /*1240*/  LDC R6, c[0x0][0xb20] ;  /* 0x0002c800ff067b82 */ /* 0x000f300000000800 */
[----:B------:R-:W3:Y:S01]  /*1250*/  LDC R7, c[0x0][0xb0c] ;  /* 0x0002c300ff077b82 */ /* 0x000ee20000000800 */
[----:B-1----:R-:W-:-:S05]  /*1260*/  IMAD.HI.U32 R4, R15, R4, RZ ;  /* 0x000000040f047227 */ /* 0x002fca00078e00ff */
[----:B------:R-:W-:Y:S01]  /*1270*/  SHF.R.U32.HI R4, RZ, R5, R4 ;  /* 0x00000005ff047219 */ /* 0x000fe20000011604 */
[----:B--2---:R-:W-:Y:S01]  /*1280*/  IMAD.HI.U32 R3, R14, R3, RZ ;  /* 0x000000030e037227 */ /* 0x004fe200078e00ff */
[----:B------:R-:W-:-:S04]  /*1290*/  ISETP.NE.AND P0, PT, R2, 0x1, PT ;  /* 0x000000010200780c */ /* 0x000fc80003f05270 */
[----:B----4-:R-:W-:-:S04]  /*12a0*/  SHF.R.U32.HI R3, RZ, R6, R3 ;  /* 0x00000006ff037219 */ /* 0x010fc80000011603 */
[----:B------:R-:W-:Y:S02]  /*12b0*/  SEL R3, R14, R3, !P0 ;  /* 0x000000030e037207 */ /* 0x000fe40004000000 */
[----:B---3--:R-:W-:-:S04]  /*12c0*/  ISETP.NE.AND P1, PT, R7, 0x1, PT ;  /* 0x000000010700780c */ /* 0x008fc80003f25270 */
[----:B------:R-:W-:-:S05]  /*12d0*/  SEL R4, R15, R4, !P1 ;  /* 0x000000040f047207 */ /* 0x000fca0004800000 */
[----:B------:R-:W-:Y:S02]  /*12e0*/  IMAD.IADD R5, R3, 0x1, -R4 ;  /* 0x0000000103057824 */ /* 0x000fe400078e0a04 */
[----:B------:R-:W-:Y:S02]  /*12f0*/  IMAD.IADD R3, R4, 0x1, -R3 ;  /* 0x0000000104037824 */ /* 0x000fe400078e0a03 */
[----:B------:R-:W-:Y:S02]  /*1300*/  IMAD R15, R5, R7, R15 ;  /* 0x00000007050f7224 */ /* 0x000fe400078e020f */
[----:B------:R-:W-:-:S07]  /*1310*/  IMAD R14, R3, R2, R14 ;  /* 0x00000002030e7224 */ /* 0x000fce00078e020e */
.L_x_16:
[----:B------:R-:W-:Y:S01]  /*1320*/  BAR.SYNC.DEFER_BLOCKING 0x0 ;  /* 0x0000000000007b1d */ /* 0x000fe20000010000 */
[----:B------:R-:W-:Y:S01]  /*1330*/  UISETP.NE.AND UP1, UPT, UR8, 0x2, UPT ;  /* 0x000000020800788c */ /* 0x000fe2000bf25270 */
[----:B------:R-:W-:Y:S02]  /*1340*/  ISETP.NE.OR P5, PT, R0, 0x2, !P5 ;  /* 0x000000020000780c */ /* 0x000fe40006fa5670 */
[----:B------:R-:W-:-:S06]  /*1350*/  LOP3.LUT R2, R101, 0x1f, RZ, 0xc0, !PT ;  /* 0x0000001f65027812 */ /* 0x000fcc00078ec0ff */
[----:B------:R-:W-:Y:S05]  /*1360*/  BRA.U UP1, `(.L_x_17) ;  /* 0x00000011016c7547 */ /* 0x000fea000b800000 */
[----:B------:R-:W1:Y:S01]  /*1370*/  LDCU UR13, c[0x0][0x38c] ;  /* 0x00007180ff0d77ac */ /* 0x000e620008000800 */
[----:B------:R-:W2:Y:S01]  /*1380*/  LDC R8, c[0x0][0x370] ;  /* 0x0000dc00ff087b82 */ /* 0x000ea20000000800 */
[----:B------:R-:W-:Y:S01]  /*1390*/  PLOP3.LUT P1, PT, PT, PT, UP2, 0x80, 0x8 ;  /* 0x000000000008781c */ /* 0x000fe20003f2f028 */
[----:B------:R-:W-:Y:S01]  /*13a0*/  IMAD.MOV.U32 R17, RZ, RZ, 0x1 ;  /* 0x00000001ff117424 */ /* 0x000fe200078e00ff */
[----:B------:R-:W-:Y:S01]  /*13b0*/  ISETP.EQ.OR P4, PT, R2, RZ, P5 ;  /* 0x000000ff0200720c */ /* 0x000fe20002f82670 */
[----:B------:R-:W-:Y:S01]  /*13c0*/  IMAD.MOV.U32 R16, RZ, RZ, RZ ;  /* 0x000000ffff107224 */ /* 0x000fe200078e00ff */
[----:B------:R-:W-:Y:S02]  /*13d0*/  PLOP3.LUT P1, PT, P1, PT, PT, 0x8, 0x80 ;  /* 0x000000000080781c */ /* 0x000fe40000f2e170 */
[----:B------:R-:W-:Y:S01]  /*13e0*/  CS2R R12, SRZ ;  /* 0x00000000000c7805 */ /* 0x000fe2000001ff00 */
[----:B------:R-:W-:Y:S01]  /*13f0*/  IMAD.MOV.U32 R11, RZ, RZ, 0x1 ;  /* 0x00000001ff0b7424 */ /* 0x000fe200078e00ff */
[----:B------:R-:W4:Y:S01]  /*1400*/  LDC R0, c[0x0][0x374] ;  /* 0x0000dd00ff007b82 */ /* 0x000f220000000800 */
[----:B------:R-:W2:Y:S01]  /*1410*/  LDCU.64 UR22, c[0x0][0x348] ;  /* 0x00006900ff1677ac */ /* 0x000ea20008000a00 */
[----:B------:R-:W-:Y:S01]  /*1420*/  UMOV UR6, URZ ;  /* 0x000000ff00067c82 */ /* 0x000fe20008000000 */
[----:B-1----:R-:W-:-:S04]  /*1430*/  UIADD3 UR5, UPT, UPT, UR13, 0x7f, URZ ;  /* 0x0000007f0d057890 */ /* 0x002fc8000fffe0ff */
[----:B------:R-:W-:-:S04]  /*1440*/  USHF.R.S32.HI UR4, URZ, 0x1f, UR5 ;  /* 0x0000001fff047899 */ /* 0x000fc80008011405 */
[----:B------:R-:W-:-:S04]  /*1450*/  ULEA.HI UR4, UR4, UR5, URZ, 0x7 ;  /* 0x0000000504047291 */ /* 0x000fc8000f8f38ff */
[----:B------:R-:W-:Y:S02]  /*1460*/  USHF.R.S32.HI UR15, URZ, 0x7, UR4 ;  /* 0x00000007ff0f7899 */ /* 0x000fe40008011404 */
[----:B------:R-:W-:Y:S02]  /*1470*/  UIADD3 UR4, UPT, UPT, UR13, -0x1, URZ ;  /* 0xffffffff0d047890 */ /* 0x000fe4000fffe0ff */
[----:B------:R-:W-:Y:S02]  /*1480*/  UISETP.LT.U32.AND UP0, UPT, UR15, 0x2, UPT ;  /* 0x000000020f00788c */ /* 0x000fe4000bf01070 */
[----:B------:R-:W-:Y:S02]  /*1490*/  UISETP.GE.U32.AND UP1, UPT, UR4, -0xff, UPT ;  /* 0xffffff010400788c */ /* 0x000fe4000bf26070 */
[----:B------:R-:W-:Y:S02]  /*14a0*/  USEL UR14, UR15, 0x2, UP0 ;  /* 0x000000020f0e7887 */ /* 0x000fe40008000000 */
[----:B------:R-:W-:-:S02]  /*14b0*/  UIADD3 UR13, UPT, UPT, UR13, 0xfe, URZ ;  /* 0x000000fe0d0d7890 */ /* 0x000fc4000fffe0ff */
[----:B------:R-:W-:Y:S02]  /*14c0*/  UIADD3 UR5, UPT, UPT, UR14, -0x1, URZ ;  /* 0xffffffff0e057890 */ /* 0x000fe4000fffe0ff */
[----:B------:R-:W-:-:S03]  /*14d0*/  UIADD3 UR7, UPT, UPT, UR15, -UR14, URZ ;  /* 0x8000000e0f077290 */ /* 0x000fc6000fffe0ff */
[----:B------:R-:W-:-:S04]  /*14e0*/  @UP1 UIADD3 UR5, UPT, UPT, UR14, URZ, URZ ;  /* 0x000000ff0e051290 */ /* 0x000fc8000fffe0ff */
[----:B--2---:R-:W-:-:S12]  /*14f0*/  UIADD3 UR5, UPT, UPT, UR5, 0x1, URZ ;  /* 0x0000000105057890 */ /* 0x004fd8000fffe0ff */
.L_x_35:
[----:B------:R-:W-:Y:S01]  /*1500*/  UISETP.NE.AND UP0, UPT, UR37, URZ, UPT ;  /* 0x000000ff2500728c */ /* 0x000fe2000bf05270 */
[----:B------:R-:W1:Y:S08]  /*1510*/  S2UR UR37, SR_CgaCtaId ;  /* 0x00000000002579c3 */ /* 0x000e700000008800 */
[----:B------:R-:W-:Y:S05]  /*1520*/  BRA.U UP0, `(.L_x_18) ;  /* 0x0000000100347547 */ /* 0x000fea000b800000 */
[----:B------:R-:W2:Y:S01]  /*1530*/  S2R R2, SR_CgaCtaId ;  /* 0x0000000000027919 */ /* 0x000ea20000008800 */
[----:B------:R-:W-:-:S04]  /*1540*/  MOV R3, 0x400 ;  /* 0x0000040000037802 */ /* 0x000fc80000000f00 */
[----:B--2---:R-:W-:Y:S02]  /*1550*/  LEA R2, R2, R3, 0x18 ;  /* 0x0000000302027211 */ /* 0x004fe400078ec0ff */
[----:B------:R-:W-:-:S03]  /*1560*/  SHF.L.U32 R3, R11, 0x1f, RZ ;  /* 0x0000001f0b037819 */ /* 0x000fc600000006ff */
[----:B------:R-:W-:-:S04]  /*1570*/  IMAD R2, R12, 0x8, R2 ;  /* 0x000000080c027824 */ /* 0x000fc800078e0202 */
[----:B------:R-:W2:Y:S02]  /*1580*/  SYNCS.PHASECHK.TRANS64.TRYWAIT P0, [R2+URZ+0xe0], R3 ;  /* 0x0000e003020075a7 */ /* 0x000ea400080011ff */
[----:B--2---:R-:W-:Y:S05]  /*1590*/  @!P0 BRA `(.L_x_19) ;  /* 0x0000007800a08947 */ /* 0x004fea0003800000 */
.L_x_129:
[----:B------:R-:W-:Y:S01]  /*15a0*/  VIADD R12, R12, 0x1 ;  /* 0x000000010c0c7836 */ /* 0x000fe20000000000 */
[----:B------:R2:W-:Y:S04]  /*15b0*/  SYNCS.ARRIVE.TRANS64.A1T0 RZ, [R2+URZ+0xd0], RZ ;  /* 0x0000d0ff02ff79a7 */ /* 0x0005e800081000ff */
[----:B------:R-:W-:-:S04]  /*15c0*/  ISETP.NE.AND P0, PT, R12, 0x2, PT ;  /* 0x000000020c00780c */ /* 0x000fc80003f05270 */
[----:B------:R-:W-:Y:S02]  /*15d0*/  SEL R12, R12, RZ, P0 ;  /* 0x000000ff0c0c7207 */ /* 0x000fe40000000000 */
[----:B--2---:R-:W-:-:S04]  /*15e0*/  SEL R2, RZ, 0x1, P0 ;  /* 0x00000001ff027807 */ /* 0x004fc80000000000 */
[----:B------:R-:W-:-:S07]  /*15f0*/  LOP3.LUT R11, R11, R2, RZ, 0x3c, !PT ;  /* 0x000000020b0b7212 */ /* 0x000fce00078e3cff */
.L_x_18:
[----:B------:R-:W-:Y:S01]  /*1600*/  UMOV UR4, 0x400 ;  /* 0x0000040000047882 */ /* 0x000fe20000000000 */
[----:B------:R-:W-:Y:S01]  /*1610*/  SHF.L.U32 R2, R17, 0x1f, RZ ;  /* 0x0000001f11027819 */ /* 0x000fe200000006ff */
[----:B-1----:R-:W-:Y:S01]  /*1620*/  ULEA UR4, UR37, UR4, 0x18 ;  /* 0x0000000425047291 */ /* 0x002fe2000f8ec0ff */
[----:B------:R-:W-:Y:S01]  /*1630*/  R2UR UR35, R15 ;  /* 0x000000000f2372ca */ /* 0x000fe200000e0000 */
[----:B------:R-:W-:Y:S01]  /*1640*/  UISETP.GE.U32.AND UP0, UPT, UR13, 0xff, UPT ;  /* 0x000000ff0d00788c */ /* 0x000fe2000bf06070 */
[----:B------:R-:W-:Y:S01]  /*1650*/  R2UR UR19, R14 ;  /* 0x000000000e1372ca */ /* 0x000fe200000e0000 */
[----:B------:R-:W-:Y:S01]  /*1660*/  ULEA UR8, UR6, UR4, 0x3 ;  /* 0x0000000406087291 */ /* 0x000fe2000f8e18ff */
[----:B------:R-:W-:-:S08]  /*1670*/  UMOV UR29, URZ ;  /* 0x000000ff001d7c82 */ /* 0x000fd00008000000 */
[----:B------:R1:W2:Y:S01]  /*1680*/  SYNCS.PHASECHK.TRANS64.TRYWAIT P0, [UR8+0x10], R2 ;  /* 0x00001002ff0075a7 */ /* 0x0002a20008001108 */
[----:B------:R-:W-:Y:S02]  /*1690*/  USHF.L.U32 UR35, UR35, 0x6, URZ ;  /* 0x0000000623237899 */ /* 0x000fe400080006ff */
[----:B------:R-:W-:Y:S01]  /*16a0*/  USHF.L.U32 UR19, UR19, 0x8, URZ ;  /* 0x0000000813137899 */ /* 0x000fe200080006ff */
[----:B------:R-:W-:Y:S11]  /*16b0*/  BRA.U !UP0, `(.L_x_20) ;  /* 0x0000000108d87547 */ /* 0x000ff6000b800000 */
[----:B------:R-:W-:Y:S01]  /*16c0*/  UMOV UR21, URZ ;  /* 0x000000ff00157c82 */ /* 0x000fe20008000000 */
[----:B------:R-:W-:-:S05]  /*16d0*/  UMOV UR42, UR6 ;  /* 0x00000006002a7c82 */ /* 0x000fca0008000000 */
.L_x_25:
[----:B-1----:R-:W-:Y:S01]  /*16e0*/  ULEA UR33, UR42, UR4, 0x3 ;  /* 0x000000042a217291 */ /* 0x002fe2000f8e18ff */
[----:B--2---:R-:W-:Y:S01]  /*16f0*/  @!P5 MOV R3, 0x14000 ;  /* 0x000140000003d802 */ /* 0x004fe20000000f00 */
[----:B--2---:R-:W-:Y:S10]  /*1700*/  @P0 BRA `(.L_x_21) ;  /* 0x00000000000c0947 */ /* 0x004ff40003800000 */
[----:B------:R-:W-:-:S04]  /*1710*/  SHF.L.U32 R4, R17, 0x1f, RZ ;  /* 0x0000001f11047819 */ /* 0x000fc800000006ff */
[----:B------:R-:W2:Y:S02]  /*1720*/  SYNCS.PHASECHK.TRANS64.TRYWAIT P0, [UR33+0x10], R4 ;  /* 0x00001004ff0075a7 */ /* 0x000ea40008001121 */
[----:B--2---:R-:W-:Y:S05]  /*1730*/  @!P0 BRA `(.L_x_22) ;  /* 0x00000078004c8947 */ /* 0x004fea0003800000 */
.L_x_21:
[----:B------:R2:W-:Y:S01]  /*1740*/  @!P5 SYNCS.ARRIVE.TRANS64 RZ, [UR33], R3 ;  /* 0x00000003ffffd9a7 */ /* 0x0005e20008000021 */
[----:B------:R-:W-:Y:S04]  /*1750*/  BSSY.RECONVERGENT B0, `(.L_x_23) ;  /* 0x0000003000007945 */ /* 0x000fe80003800200 */
[----:B------:R-:W-:Y:S05]  /*1760*/  @P4 BRA `(.L_x_24) ;  /* 0x0000000000044947 */ /* 0x000fea0003800000 */
[----:B------:R-:W-:Y:S05]  /*1770*/  BPT.TRAP 0x1 ;  /* 0x000000040000795c */ /* 0x000fea0000300000 */
.L_x_24:
[----:B------:R-:W-:Y:S05]  /*1780*/  BSYNC.RECONVERGENT B0 ;  /* 0x0000000000007941 */ /* 0x000fea0003800200 */
.L_x_23:
[----:B------:R-:W-:Y:S02]  /*1790*/  UIADD3 UR6, UPT, UPT, UR42, 0x1, URZ ;  /* 0x000000012a067890 */ /* 0x000fe4000fffe0ff */
[----:B------:R-:W-:Y:S02]  /*17a0*/  ULEA UR24, UR42, UR4, 0xe ;  /* 0x000000042a187291 */ /* 0x000fe4000f8e70ff */
[----:B------:R-:W-:Y:S02]  /*17b0*/  UISETP.NE.AND UP0, UPT, UR6, 0x2, UPT ;  /* 0x000000020600788c */ /* 0x000fe4000bf05270 */
[----:B------:R-:W-:Y:S02]  /*17c0*/  UIADD3 UR40, UP1, UPT, UR22, 0x80, URZ ;  /* 0x0000008016287890 */ /* 0x000fe4000ff3e0ff */
[----:B------:R-:W-:Y:S02]  /*17d0*/  USEL UR9, URZ, 0x1, UP0 ;  /* 0x00000001ff097887 */ /* 0x000fe40008000000 */
[----:B------:R-:W-:-:S02]  /*17e0*/  USEL UR6, UR6, URZ, UP0 ;  /* 0x000000ff06067287 */ /* 0x000fc40008000000 */
[----:B------:R-:W-:Y:S02]  /*17f0*/  USHF.L.U32 UR34, UR21, 0x7, URZ ;  /* 0x0000000715227899 */ /* 0x000fe400080006ff */
[----:B------:R-:W-:Y:S01]  /*1800*/  ULEA UR8, UR6, UR4, 0x3 ;  /* 0x0000000406087291 */ /* 0x000fe2000f8e18ff */
[----:B------:R-:W-:Y:S01]  /*1810*/  LOP3.LUT R17, R17, UR9, RZ, 0x3c, !PT ;  /* 0x0000000911117c12 */ /* 0x000fe2000f8e3cff */
[----:B------:R-:W-:Y:S02]  /*1820*/  UIADD3 UR38, UP0, UPT, UR22, 0x180, URZ ;  /* 0x0000018016267890 */ /* 0x000fe4000ff1e0ff */
[----:B------:R-:W-:Y:S01]  /*1830*/  UIADD3.X UR41, UPT, UPT, URZ, UR23, URZ, UP1, !UPT ;  /* 0x00000017ff297290 */ /* 0x000fe20008ffe4ff */
[----:B-1----:R-:W-:Y:S01]  /*1840*/  SHF.L.U32 R2, R17, 0x1f, RZ ;  /* 0x0000001f11027819 */ /* 0x002fe200000006ff */
[----:B------:R-:W-:Y:S02]  /*1850*/  UIADD3 UR32, UPT, UPT, UR24, 0x8800, URZ ;  /* 0x0000880018207890 */ /* 0x000fe4000fffe0ff */
[----:B------:R-:W-:Y:S01]  /*1860*/  UIADD3 UR26, UPT, UPT, UR34, 0x40, URZ ;  /* 0x00000040221a7890 */ /* 0x000fe2000fffe0ff */
[----:B------:R1:W1:Y:S01]  /*1870*/  SYNCS.PHASECHK.TRANS64.TRYWAIT P0, [UR8+0x10], R2 ;  /* 0x00001002ff0075a7 */ /* 0x0002620008001108 */
[----:B------:R-:W-:-:S02]  /*1880*/  ULEA UR8, UR42, UR4, 0x10 ;  /* 0x000000042a087291 */ /* 0x000fc4000f8e80ff */
[----:B------:R-:W-:Y:S02]  /*1890*/  UIADD3 UR24, UPT, UPT, UR24, 0xa800, URZ ;  /* 0x0000a80018187890 */ /* 0x000fe4000fffe0ff */
[----:B------:R-:W-:Y:S02]  /*18a0*/  UIADD3.X UR39, UPT, UPT, URZ, UR23, URZ, UP0, !UPT ;  /* 0x00000017ff277290 */ /* 0x000fe400087fe4ff */
[----:B------:R-:W-:Y:S02]  /*18b0*/  UIADD3 UR16, UPT, UPT, UR8, 0x10800, URZ ;  /* 0x0001080008107890 */ /* 0x000fe4000fffe0ff */
[----:B------:R-:W-:Y:S01]  /*18c0*/  UIADD3 UR8, UPT, UPT, UR8, 0x18800, URZ ;  /* 0x0001880008087890 */ /* 0x000fe2000fffe0ff */
[----:B------:R-:W-:Y:S01]  /*18d0*/  UMOV UR30, 0x0 ;  /* 0x00000000001e7882 */ /* 0x000fe20000000000 */
[----:B------:R-:W-:Y:S01]  /*18e0*/  UMOV UR31, 0x10000000 ;  /* 0x10000000001f7882 */ /* 0x000fe20000000000 */
[----:B------:R-:W-:Y:S01]  /*18f0*/  UMOV UR25, UR33 ;  /* 0x0000002100197c82 */ /* 0x000fe20008000000 */
[----:B------:R-:W-:Y:S01]  /*1900*/  UMOV UR27, UR35 ;  /* 0x00000023001b7c82 */ /* 0x000fe20008000000 */
[----:B------:R-:W-:Y:S01]  /*1910*/  UMOV UR28, UR36 ;  /* 0x00000024001c7c82 */ /* 0x000fe20008000000 */
[----:B------:R-:W-:Y:S01]  /*1920*/  UMOV UR17, UR33 ;  /* 0x0000002100117c82 */ /* 0x000fe20008000000 */
[----:B------:R-:W-:Y:S01]  /*1930*/  UMOV UR20, UR36 ;  /* 0x0000002400147c82 */ /* 0x000fe20008000000 */
[----:B------:R-:W-:Y:S01]  /*1940*/  UMOV UR18, UR34 ;  /* 0x0000002200127c82 */ /* 0x000fe20008000000 */
[----:B------:R1:W-:Y:S01]  /*1950*/  UTMALDG.3D [UR32], [UR40], desc[UR30] ;  /* 0x00001e20280075b4 */ /* 0x0003e20008011000 */
[----:B------:R-:W-:Y:S01]  /*1960*/  UMOV UR11, UR19 ;  /* 0x00000013000b7c82 */ /* 0x000fe20008000000 */
[----:B------:R-:W-:Y:S01]  /*1970*/  UMOV UR12, UR36 ;  /* 0x00000024000c7c82 */ /* 0x000fe20008000000 */
[----:B------:R-:W-:Y:S01]  /*1980*/  UMOV UR9, UR33 ;  /* 0x0000002100097c82 */ /* 0x000fe20008000000 */
[----:B------:R-:W-:Y:S01]  /*1990*/  UMOV UR10, UR26 ;  /* 0x0000001a000a7c82 */ /* 0x000fe20008000000 */
[----:B------:R-:W-:Y:S01]  /*19a0*/  UIADD3 UR21, UPT, UPT, UR21, 0x1, URZ ;  /* 0x0000000115157890 */ /* 0x000fe2000fffe0ff */
[----:B------:R-:W-:Y:S01]  /*19b0*/  UMOV UR29, UR5 ;  /* 0x00000005001d7c82 */ /* 0x000fe20008000000 */
[----:B------:R1:W-:Y:S02]  /*19c0*/  UTMALDG.3D [UR24], [UR40], desc[UR30] ;  /* 0x00001e18280075b4 */ /* 0x0003e40008011000 */
[----:B------:R-:W-:Y:S01]  /*19d0*/  UISETP.NE.AND UP0, UPT, UR21, UR5, UPT ;  /* 0x000000051500728c */ /* 0x000fe2000bf05270 */
[----:B------:R-:W-:Y:S01]  /*19e0*/  UMOV UR42, UR6 ;  /* 0x00000006002a7c82 */ /* 0x000fe20008000000 */
[----:B------:R1:W-:Y:S01]  /*19f0*/  UTMALDG.3D [UR16], [UR38], desc[UR30] ;  /* 0x00001e10260075b4 */ /* 0x0003e20008011000 */
[----:B------:R1:W-:Y:S06]  /*1a00*/  UTMALDG.3D [UR8], [UR38], desc[UR30] ;  /* 0x00001e08260075b4 */ /* 0x0003ec0008011000 */
[----:B------:R-:W-:Y:S05]  /*1a10*/  BRA.U UP0, `(.L_x_25) ;  /* 0xfffffffd00307547 */ /* 0x000fea000b83ffff */
.L_x_20:
[----:B-1----:R-:W-:Y:S01]  /*1a20*/  ULEA UR8, UR6, UR4, 0x3 ;  /* 0x0000000406087291 */ /* 0x002fe2000f8e18ff */
[----:B------:R-:W-:Y:S01]  /*1a30*/  SHF.L.U32 R2, R17, 0x1f, RZ ;  /* 0x0000001f11027819 */ /* 0x000fe200000006ff */
[----:B------:R-:W-:Y:S01]  /*1a40*/  @!P1 SYNCS.ARRIVE.TRANS64.A1T0 RZ, [UR4+0x68], RZ ;  /* 0x000068ffffff99a7 */ /* 0x000fe20008100004 */
[----:B------:R-:W-:-:S06]  /*1a50*/  UISETP.GT.AND UP0, UPT, UR15, UR14, UPT ;  /* 0x0000000e0f00728c */ /* 0x000fcc000bf04270 */
[----:B--2---:R1:W2:Y:S03]  /*1a60*/  SYNCS.PHASECHK.TRANS64.TRYWAIT P0, [UR8+0x10], R2 ;  /* 0x00001002ff0075a7 */ /* 0x0042a60008001108 */
[----:B------:R-:W-:Y:S05]  /*1a70*/  BRA.U !UP0, `(.L_x_26) ;  /* 0x0000000108d47547 */ /* 0x000fea000b800000 */
[----:B------:R-:W-:Y:S01]  /*1a80*/  UIADD3 UR21, UPT, UPT, UR7, UR29, URZ ;  /* 0x0000001d07157290 */ /* 0x000fe2000fffe0ff */
[----:B------:R-:W-:-:S11]  /*1a90*/  UMOV UR42, UR6 ;  /* 0x00000006002a7c82 */ /* 0x000fd60008000000 */
.L_x_31:
[----:B-1----:R-:W-:Y:S01]  /*1aa0*/  ULEA UR33, UR42, UR4, 0x3 ;  /* 0x000000042a217291 */ /* 0x002fe2000f8e18ff */
[----:B--2---:R-:W-:Y:S01]  /*1ab0*/  @!P5 MOV R3, 0x14000 ;  /* 0x000140000003d802 */ /* 0x004fe20000000f00 */
[----:B--2---:R-:W-:Y:S10]  /*1ac0*/  @P0 BRA `(.L_x_27) ;  /* 0x00000000000c0947 */ /* 0x004ff40003800000 */
[----:B------:R-:W-:-:S04]  /*1ad0*/  SHF.L.U32 R4, R17, 0x1f, RZ ;  /* 0x0000001f11047819 */ /* 0x000fc800000006ff */
[----:B------:R-:W2:Y:S02]  /*1ae0*/  SYNCS.PHASECHK.TRANS64.TRYWAIT P0, [UR33+0x10], R4 ;  /* 0x00001004ff0075a7 */ /* 0x000ea40008001121 */
[----:B--2---:R-:W-:Y:S05]  /*1af0*/  @!P0 BRA `(.L_x_28) ;  /* 0x0000007400748947 */ /* 0x004fea0003800000 */
.L_x_27:
[----:B------:R2:W-:Y:S01]  /*1b00*/  @!P5 SYNCS.ARRIVE.TRANS64 RZ, [UR33], R3 ;  /* 0x00000003ffffd9a7 */ /* 0x0005e20008000021 */
[----:B------:R-:W-:Y:S04]  /*1b10*/  BSSY.RECONVERGENT B0, `(.L_x_29) ;  /* 0x0000003000007945 */ /* 0x000fe80003800200 */
[----:B------:R-:W-:Y:S05]  /*1b20*/  @P4 BRA `(.L_x_30) ;  /* 0x0000000000044947 */ /* 0x000fea0003800000 */
[----:B------:R-:W-:Y:S05]  /*1b30*/  BPT.TRAP 0x1 ;  /* 0x000000040000795c */ /* 0x000fea0000300000 */
.L_x_30:
[----:B------:R-:W-:Y:S05]  /*1b40*/  BSYNC.RECONVERGENT B0 ;  /* 0x0000000000007941 */ /* 0x000fea0003800200 */
.L_x_29:
        /* <DEDUP_REMOVED lines=32> */
[----:B------:R-:W-:Y:S01]  /*1d50*/  UMOV UR10, UR26 ;  /* 0x0000001a000a7c82 */ /* 0x000fe20008000000 */
[----:B------:R-:W-:Y:S01]  /*1d60*/  UIADD3 UR29, UPT, UPT, UR29, 0x1, URZ ;  /* 0x000000011d1d7890 */ /* 0x000fe2000fffe0ff */
[----:B------:R1:W-:Y:S01]  /*1d70*/  UTMALDG.3D [UR24], [UR40], desc[UR30] ;  /* 0x00001e18280075b4 */ /* 0x0003e20008011000 */
[----:B------:R-:W-:-:S02]  /*1d80*/  UMOV UR42, UR6 ;  /* 0x00000006002a7c82 */ /* 0x000fc40008000000 */
[----:B------:R-:W-:Y:S01]  /*1d90*/  UISETP.NE.AND UP0, UPT, UR29, UR21, UPT ;  /* 0x000000151d00728c */ /* 0x000fe2000bf05270 */
[----:B------:R1:W-:Y:S01]  /*1da0*/  UTMALDG.3D [UR16], [UR38], desc[UR30] ;  /* 0x00001e10260075b4 */ /* 0x0003e20008011000 */
[----:B------:R1:W-:Y:S07]  /*1db0*/  UTMALDG.3D [UR8], [UR38], desc[UR30] ;  /* 0x00001e08260075b4 */ /* 0x0003ee0008011000 */
[----:B------:R-:W-:Y:S05]  /*1dc0*/  BRA.U UP0, `(.L_x_31) ;  /* 0xfffffffd00347547 */ /* 0x000fea000b83ffff */
.L_x_26:
[C---:B-1----:R-:W-:Y:S01]  /*1dd0*/  LEA R2, R16.reuse, UR4, 0x3 ;  /* 0x0000000410027c11 */ /* 0x042fe2000f8e18ff */
[----:B------:R-:W-:Y:S01]  /*1de0*/  NOP ;  /* 0x0000000000007918 */ /* 0x000fe20000000000 */
[----:B--2---:R-:W-:Y:S02]  /*1df0*/  SHF.L.U32 R3, R13, 0x1f, RZ ;  /* 0x0000001f0d037819 */ /* 0x004fe400000006ff */
[----:B------:R-:W-:Y:S02]  /*1e00*/  LEA R4, R16, UR4, 0x4 ;  /* 0x0000000410047c11 */ /* 0x000fe4000f8e20ff */
[----:B------:R-:W1:Y:S02]  /*1e10*/  SYNCS.PHASECHK.TRANS64.TRYWAIT P0, [R2+URZ+0x70], R3 ;  /* 0x00007003020075a7 */ /* 0x000e6400080011ff */
[----:B-1----:R-:W-:Y:S05]  /*1e20*/  @!P0 BRA `(.L_x_32) ;  /* 0x0000007000c08947 */ /* 0x002fea0003800000 */
.L_x_132:
[----:B------:R-:W2:Y:S01]  /*1e30*/  LDS.128 R4, [R4+0x100] ;  /* 0x0001000004047984 */ /* 0x000ea20000000c00 */
[----:B---3--:R-:W-:Y:S01]  /*1e40*/  ISETP.GE.AND P0, PT, R40, 0x1, PT ;  /* 0x000000012800780c */ /* 0x008fe20003f06270 */
[----:B-1----:R-:W-:Y:S01]  /*1e50*/  VIADD R2, R2, 0x80 ;  /* 0x0000008002027836 */ /* 0x002fe20000000000 */
[----:B------:R-:W-:Y:S01]  /*1e60*/  @!PT LDS RZ, [RZ] ;  /* 0x00000000fffff984 */ /* 0x000fe20000000800 */
[----:B------:R-:W-:Y:S01]  /*1e70*/  @!PT LDS RZ, [RZ] ;  /* 0x00000000fffff984 */ /* 0x000fe20000000800 */
[----:B------:R-:W-:Y:S01]  /*1e80*/  @!PT LDS RZ, [RZ] ;  /* 0x00000000fffff984 */ /* 0x000fe20000000800 */
[----:B------:R-:W-:Y:S01]  /*1e90*/  @!PT LDS RZ, [RZ] ;  /* 0x00000000fffff984 */ /* 0x000fe20000000800 */
[----:B------:R1:W-:Y:S06]  /*1ea0*/  MEMBAR.ALL.CTA ;  /* 0x0000000000007992 */ /* 0x0003ec0000008000 */
[----:B-1----:R-:W1:Y:S01]  /*1eb0*/  FENCE.VIEW.ASYNC.S ;  /* 0x00000000000073c6 */ /* 0x002e620000000000 */
[----:B------:R-:W-:-:S04]  /*1ec0*/  PRMT R2, RZ, 0x654, R2 ;  /* 0x00000654ff027816 */ /* 0x000fc80000000002 */
[----:B-1----:R1:W-:Y:S01]  /*1ed0*/  SYNCS.ARRIVE.TRANS64.RED.A1T0 RZ, [R2+URZ], RZ ;  /* 0x000000ff02ff79a7 */ /* 0x0023e200081004ff */
[----:B--2---:R-:W-:-:S13]  /*1ee0*/  LOP3.LUT P2, RZ, R6, 0x1, RZ, 0xc0, !PT ;  /* 0x0000000106ff7812 */ /* 0x004fda000784c0ff */
[----:B------:R-:W-:Y:S01]  /*1ef0*/  @P2 SHF.R.U32.HI R3, RZ, 0x10, R5 ;  /* 0x00000010ff032819 */ /* 0x000fe20000011605 */
[----:B------:R-:W-:Y:S01]  /*1f00*/  VOTEU.ANY UP0, P2 ;  /* 0x0000000000ff7886 */ /* 0x000fe20001000100 */
[----:B------:R-:W-:Y:S02]  /*1f10*/  @P2 MOV R10, R4 ;  /* 0x00000004000a2202 */ /* 0x000fe40000000f00 */
[----:B------:R-:W-:Y:S02]  /*1f20*/  @P2 R2UR.BROADCAST UR8, R3 ;  /* 0x00000000030822ca */ /* 0x000fe400008e0000 */
[----:B------:R-:W-:-:S11]  /*1f30*/  @P2 LOP3.LUT R9, R5, 0xffff, RZ, 0xc0, !PT ;  /* 0x0000ffff05092812 */ /* 0x000fd600078ec0ff */
[----:B------:R-:W-:Y:S01]  /*1f40*/  @UP0 UMOV UR36, UR8 ;  /* 0x0000000800240c82 */ /* 0x000fe20008000000 */
[----:B-1----:R-:W-:Y:S05]  /*1f50*/  @!P0 BRA `(.L_x_33) ;  /* 0x0000000000b88947 */ /* 0x002fea0003800000 */
[----:B------:R-:W4:Y:S01]  /*1f60*/  LDC.64 R4, c[0x0][0xb18] ;  /* 0x0002c600ff047b82 */ /* 0x000f220000000a00 */
[----:B------:R-:W-:-:S07]  /*1f70*/  ISETP.NE.AND P3, PT, R40, 0x1, PT ;  /* 0x000000012800780c */ /* 0x000fce0003f65270 */
[----:B------:R-:W1:Y:S08]  /*1f80*/  LDC.64 R6, c[0x0][0xb10] ;  /* 0x0002c400ff067b82 */ /* 0x000e700000000a00 */
[----:B------:R-:W2:Y:S08]  /*1f90*/  LDC R14, c[0x0][0xb20] ;  /* 0x0002c800ff0e7b82 */ /* 0x000eb00000000800 */
[----:B------:R-:W3:Y:S01]  /*1fa0*/  LDC R15, c[0x0][0xb0c] ;  /* 0x0002c300ff0f7b82 */ /* 0x000ee20000000800 */
[----:B----4-:R-:W-:Y:S01]  /*1fb0*/  IMAD.HI.U32 R19, R0, R5, RZ ;  /* 0x0000000500137227 */ /* 0x010fe200078e00ff */
[----:B------:R-:W-:-:S03]  /*1fc0*/  ISETP.NE.AND P0, PT, R4, 0x1, PT ;  /* 0x000000010400780c */ /* 0x000fc60003f05270 */
[----:B------:R-:W-:-:S03]  /*1fd0*/  IMAD.HI.U32 R5, R9, R5, RZ ;  /* 0x0000000509057227 */ /* 0x000fc600078e00ff */
[----:B------:R-:W4:Y:S01]  /*1fe0*/  LDC.64 R2, c[0x0][0xb28] ;  /* 0x0002ca00ff027b82 */ /* 0x000f220000000a00 */
[----:B-1----:R-:W-:-:S04]  /*1ff0*/  IMAD.HI.U32 R20, R8, R6, RZ ;  /* 0x0000000608147227 */ /* 0x002fc800078e00ff */
[----:B------:R-:W-:Y:S01]  /*2000*/  IMAD.HI.U32 R21, R10, R6, RZ ;  /* 0x000000060a157227 */ /* 0x000fe200078e00ff */
[----:B------:R-:W-:Y:S02]  /*2010*/  SHF.R.U32.HI R20, RZ, R7, R20 ;  /* 0x00000007ff147219 */ /* 0x000fe40000011614 */
[-C--:B--2---:R-:W-:Y:S02]  /*2020*/  SHF.R.U32.HI R19, RZ, R14.reuse, R19 ;  /* 0x0000000eff137219 */ /* 0x084fe40000011613 */
[----:B------:R-:W-:Y:S02]  /*2030*/  SHF.R.U32.HI R5, RZ, R14, R5 ;  /* 0x0000000eff057219 */ /* 0x000fe40000011605 */
[----:B------:R-:W-:Y:S02]  /*2040*/  SEL R19, R0, R19, !P0 ;  /* 0x0000001300137207 */ /* 0x000fe40004000000 */
[----:B------:R-:W-:Y:S02]  /*2050*/  SHF.R.U32.HI R21, RZ, R7, R21 ;  /* 0x00000007ff157219 */ /* 0x000fe40000011615 */
[----:B---3--:R-:W-:-:S02]  /*2060*/  ISETP.NE.AND P1, PT, R15, 0x1, PT ;  /* 0x000000010f00780c */ /* 0x008fc40003f25270 */
[----:B------:R-:W-:Y:S02]  /*2070*/  SEL R5, R9, R5, !P0 ;  /* 0x0000000509057207 */ /* 0x000fe40004000000 */
[----:B------:R-:W-:Y:S02]  /*2080*/  SEL R20, R8, R20, !P1 ;  /* 0x0000001408147207 */ /* 0x000fe40004800000 */
[----:B------:R-:W-:Y:S01]  /*2090*/  SEL R21, R10, R21, !P1 ;  /* 0x000000150a157207 */ /* 0x000fe20004800000 */
[----:B----4-:R-:W-:-:S04]  /*20a0*/  IMAD.HI.U32 R18, R19, R2, RZ ;  /* 0x0000000213127227 */ /* 0x010fc800078e00ff */
        /* <DEDUP_REMOVED lines=10> */
[----:B------:R-:W-:-:S04]  /*2150*/  @!P0 IMAD.HI.U32 R7, R21, R2, RZ ;  /* 0x0000000215078227 */ /* 0x000fc800078e00ff */
[----:B------:R-:W-:Y:S01]  /*2160*/  IMAD.MOV R2, RZ, RZ, -R6 ;  /* 0x000000ffff027224 */ /* 0x000fe200078e0a06 */
[----:B------:R-:W-:Y:S02]  /*2170*/  @!P0 SHF.R.U32.HI R3, RZ, R3, R7 ;  /* 0x00000003ff038219 */ /* 0x000fe40000011607 */
[----:B------:R-:W-:Y:S01]  /*2180*/  IADD3 R7, PT, PT, -R5, RZ, RZ ;  /* 0x000000ff05077210 */ /* 0x000fe20007ffe1ff */
[----:B------:R-:W-:Y:S01]  /*2190*/  IMAD R2, R40, R2, R5 ;  /* 0x0000000228027224 */ /* 0x000fe200078e0205 */
        /* <DEDUP_REMOVED lines=10> */
.L_x_33:
[----:B------:R-:W1:Y:S02]  /*2240*/  LDCU UR8, c[0x0][0xb30] ;  /* 0x00016600ff0877ac */ /* 0x000e640008000800 */
[----:B-1----:R-:W-:-:S09]  /*2250*/  UISETP.NE.AND UP0, UPT, UR8, 0x1, UPT ;  /* 0x000000010800788c */ /* 0x002fd2000bf05270 */
[----:B------:R-:W-:Y:S05]  /*2260*/  BRA.U UP0, `(.L_x_34) ;  /* 0x0000000100407547 */ /* 0x000fea000b800000 */
[----:B------:R-:W1:Y:S08]  /*2270*/  LDC.64 R4, c[0x0][0xb10] ;  /* 0x0002c400ff047b82 */ /* 0x000e700000000a00 */
[----:B------:R-:W2:Y:S08]  /*2280*/  LDC.64 R2, c[0x0][0xb18] ;  /* 0x0002c600ff027b82 */ /* 0x000eb00000000a00 */
[----:B------:R-:W3:Y:S08]  /*2290*/  LDC R6, c[0x0][0xb20] ;  /* 0x0002c800ff067b82 */ /* 0x000ef00000000800 */
[----:B------:R-:W4:Y:S01]  /*22a0*/  LDC R7, c[0x0][0xb0c] ;  /* 0x0002c300ff077b82 */ /* 0x000f220000000800 */
[----:B-1----:R-:W-:-:S05]  /*22b0*/  IMAD.HI.U32 R4, R10, R4, RZ ;  /* 0x000000040a047227 */ /* 0x002fca00078e00ff */
[----:B------:R-:W-:Y:S01]  /*22c0*/  SHF.R.U32.HI R4, RZ, R5, R4 ;  /* 0x00000005ff047219 */ /* 0x000fe20000011604 */
[----:B--2---:R-:W-:Y:S01]  /*22d0*/  IMAD.HI.U32 R3, R9, R3, RZ ;  /* 0x0000000309037227 */ /* 0x004fe200078e00ff */
[----:B------:R-:W-:-:S04]  /*22e0*/  ISETP.NE.AND P0, PT, R2, 0x1, PT ;  /* 0x000000010200780c */ /* 0x000fc80003f05270 */
[----:B---3--:R-:W-:-:S04]  /*22f0*/  SHF.R.U32.HI R3, RZ, R6, R3 ;  /* 0x00000006ff037219 */ /* 0x008fc80000011603 */
[----:B------:R-:W-:Y:S02]  /*2300*/  SEL R3, R9, R3, !P0 ;  /* 0x0000000309037207 */ /* 0x000fe40004000000 */
[----:B----4-:R-:W-:-:S04]  /*2310*/  ISETP.NE.AND P1, PT, R7, 0x1, PT ;  /* 0x000000010700780c */ /* 0x010fc80003f25270 */
[----:B------:R-:W-:-:S05]  /*2320*/  SEL R4, R10, R4, !P1 ;  /* 0x000000040a047207 */ /* 0x000fca0004800000 */
[----:B------:R-:W-:Y:S02]  /*2330*/  IMAD.IADD R5, R3, 0x1, -R4 ;  /* 0x0000000103057824 */ /* 0x000fe400078e0a04 */
[----:B------:R-:W-:Y:S02]  /*2340*/  IMAD.IADD R3, R4, 0x1, -R3 ;  /* 0x0000000104037824 */ /* 0x000fe400078e0a03 */
[----:B------:R-:W-:Y:S02]  /*2350*/  IMAD R10, R5, R7, R10 ;  /* 0x00000007050a7224 */ /* 0x000fe400078e020a */
[----:B------:R-:W-:-:S07]  /*2360*/  IMAD R9, R3, R2, R9 ;  /* 0x0000000203097224 */ /* 0x000fce00078e0209 */
.L_x_34:
[----:B------:R-:W-:Y:S01]  /*2370*/  VIADD R16, R16, 0x1 ;  /* 0x0000000110107836 */ /* 0x000fe20000000000 */
[----:B------:R-:W-:Y:S01]  /*2380*/  PLOP3.LUT P1, PT, PT, PT, PT, 0x80, 0x8 ;  /* 0x000000000008781c */ /* 0x000fe20003f2f070 */
[----:B------:R-:W-:Y:S02]  /*2390*/  IMAD.IADD R15, R10, 0x1, R87 ;  /* 0x000000010a0f7824 */ /* 0x000fe400078e0257 */
[----:B------:R-:W-:Y:S01]  /*23a0*/  IMAD.IADD R14, R9, 0x1, R86 ;  /* 0x00000001090e7824 */ /* 0x000fe200078e0256 */
[----:B------:R-:W-:-:S04]  /*23b0*/  ISETP.NE.AND P0, PT, R16, 0x2, PT ;  /* 0x000000021000780c */ /* 0x000fc80003f05270 */
[----:B------:R-:W-:Y:S02]  /*23c0*/  SEL R2, RZ, 0x1, P0 ;  /* 0x00000001ff027807 */ /* 0x000fe40000000000 */
[----:B------:R-:W-:Y:S02]  /*23d0*/  SEL R16, R16, RZ, P0 ;  /* 0x000000ff10107207 */ /* 0x000fe40000000000 */
[----:B------:R-:W-:Y:S01]  /*23e0*/  LOP3.LUT R13, R13, R2, RZ, 0x3c, !PT ;  /* 0x000000020d0d7212 */ /* 0x000fe200078e3cff */
[----:B------:R-:W-:Y:S06]  /*23f0*/  @P2 BRA `(.L_x_35) ;  /* 0xfffffff000402947 */ /* 0x000fec000383ffff */
[----:B------:R-:W-:Y:S01]  /*2400*/  UIADD3 UR5, UPT, UPT, UR4, 0x10, URZ ;  /* 0x0000001004057890 */ /* 0x000fe2000fffe0ff */
[----:B------:R-:W-:-:S03]  /*2410*/  SHF.L.U32 R2, R17, 0x1f, RZ ;  /* 0x0000001f11027819 */ /* 0x000fc600000006ff */
[----:B------:R-:W-:-:S09]  /*2420*/  ULEA UR4, UR6, UR5, 0x3 ;  /* 0x0000000506047291 */ /* 0x000fd2000f8e18ff */
[----:B------:R-:W1:Y:S02]  /*2430*/  SYNCS.PHASECHK.TRANS64.TRYWAIT P0, [UR4], R2 ;  /* 0x00000002ff0075a7 */ /* 0x000e640008001104 */
[----:B-1----:R-:W-:Y:S05]  /*2440*/  @!P0 BRA `(.L_x_36) ;  /* 0x0000006c004c8947 */ /* 0x002fea0003800000 */
.L_x_134:
[----:B------:R-:W-:-:S04]  /*2450*/  UIADD3 UR6, UPT, UPT, UR6, 0x1, URZ ;  /* 0x0000000106067890 */ /* 0x000fc8000fffe0ff */
[----:B------:R-:W-:-:S04]  /*2460*/  UISETP.NE.AND UP0, UPT, UR6, 0x2, UPT ;  /* 0x000000020600788c */ /* 0x000fc8000bf05270 */
[----:B------:R-:W-:Y:S02]  /*2470*/  USEL UR4, URZ, 0x1, UP0 ;  /* 0x00000001ff047887 */ /* 0x000fe40008000000 */
[----:B------:R-:W-:-:S04]  /*2480*/  USEL UR6, UR6, URZ, UP0 ;  /* 0x000000ff06067287 */ /* 0x000fc80008000000 */
[----:B------:R-:W-:Y:S01]  /*2490*/  ULEA UR6, UR6, UR5, 0x3 ;  /* 0x0000000506067291 */ /* 0x000fe2000f8e18ff */
[----:B-1----:R-:W-:-:S04]  /*24a0*/  LOP3.LUT R2, R17, UR4, RZ, 0x3c, !PT ;  /* 0x0000000411027c12 */ /* 0x002fc8000f8e3cff */
[----:B------:R-:W-:Y:S01]  /*24b0*/  SHF.L.U32 R2, R2, 0x1f, RZ ;  /* 0x0000001f02027819 */ /* 0x000fe200000006ff */
[----:B----4-:R-:W-:-:S07]  /*24c0*/  IMAD.U32 R0, RZ, RZ, UR6 ;  /* 0x00000006ff007e24 */ /* 0x010fce000f8e00ff */
.L_x_37:
[----:B-1----:R1:W2:Y:S02]  /*24d0*/  SYNCS.PHASECHK.TRANS64.TRYWAIT P0, [R0+URZ], R2 ;  /* 0x00000002000075a7 */ /* 0x0022a400080011ff */
[----:B--2---:R-:W-:Y:S05]  /*24e0*/  @!P0 NANOSLEEP.SYNCS 0x989680 ;  /* 0x009896800000895d */ /* 0x004fea0003900000 */
[----:B------:R-:W2:Y:S02]  /*24f0*/  @!P0 SYNCS.PHASECHK.TRANS64 P0, [R0+URZ], R2 ;  /* 0x00000002000085a7 */ /* 0x000ea400080010ff */
[----:B--2---:R-:W-:Y:S05]  /*2500*/  @P0 EXIT ;  /* 0x000000000000094d */ /* 0x004fea0003800000 */
[----:B------:R-:W-:Y:S05]  /*2510*/  BRA `(.L_x_37) ;  /* 0xfffffffc00ec7947 */ /* 0x000fea000383ffff */
.L_x_17:
[----:B------:R-:W-:-:S04]  /*2520*/  UISETP.NE.AND UP1, UPT, UR37, URZ, UPT ;  /* 0x000000ff2500728c */ /* 0x000fc8000bf25270 */
[----:B------:R-:W-:-:S09]  /*2530*/  UISETP.NE.OR UP1, UPT, UR8, 0x1, UP1 ;  /* 0x000000010800788c */ /* 0x000fd20008f25670 */
[----:B------:R-:W-:Y:S05]  /*2540*/  BRA.U UP1, `(.L_x_38) ;  /* 0x0000000501487547 */ /* 0x000fea000b800000 */
[----:B------:R-:W-:Y:S01]  /*2550*/  ISETP.NE.AND P2, PT, R2, RZ, PT ;  /* 0x000000ff0200720c */ /* 0x000fe20003f45270 */
[----:B------:R-:W-:Y:S01]  /*2560*/  IMAD.MOV.U32 R12, RZ, RZ, 0x1 ;  /* 0x00000001ff0c7424 */ /* 0x000fe200078e00ff */
[----:B------:R-:W-:Y:S02]  /*2570*/  CS2R R10, SRZ ;  /* 0x00000000000a7805 */ /* 0x000fe4000001ff00 */
[----:B------:R-:W-:Y:S01]  /*2580*/  CS2R R8, SRZ ;  /* 0x0000000000087805 */ /* 0x000fe2000001ff00 */
[----:B------:R-:W-:Y:S01]  /*2590*/  UMOV UR4, 0x400 ;  /* 0x0000040000047882 */ /* 0x000fe20000000000 */
[----:B------:R-:W-:Y:S01]  /*25a0*/  UMOV UR6, URZ ;  /* 0x000000ff00067c82 */ /* 0x000fe20008000000 */
[----:B------:R-:W-:-:S12]  /*25b0*/  ULEA UR37, UR37, UR4, 0x18 ;  /* 0x0000000425257291 */ /* 0x000fd8000f8ec0ff */
.L_x_42:
[----:B------:R-:W-:Y:S02]  /*25c0*/  LEA R0, R8, UR37, 0x3 ;  /* 0x0000002508007c11 */ /* 0x000fe4000f8e18ff */
[----:B------:R-:W-:-:S03]  /*25d0*/  SHF.L.U32 R4, R9, 0x1f, RZ ;  /* 0x0000001f09047819 */ /* 0x000fc600000006ff */
[----:B------:R-:W-:Y:S01]  /*25e0*/  VIADD R5, R0, 0xe0 ;  /* 0x000000e000057836 */ /* 0x000fe20000000000 */
[----:B------:R-:W1:Y:S02]  /*25f0*/  SYNCS.PHASECHK.TRANS64.TRYWAIT P0, [R0+URZ+0xd0], R4 ;  /* 0x0000d004000075a7 */ /* 0x000e6400080011ff */
[----:B-1----:R-:W-:Y:S05]  /*2600*/  @!P0 BRA `(.L_x_39) ;  /* 0x0000006800f48947 */ /* 0x002fea0003800000 */
.L_x_135:
[----:B------:R-:W-:Y:S01]  /*2610*/  ULEA UR5, UR6, UR37, 0x3 ;  /* 0x0000002506057291 */ /* 0x000fe2000f8e18ff */
[----:B-1----:R-:W-:Y:S01]  /*2620*/  PRMT R0, RZ, 0x654, R5 ;  /* 0x00000654ff007816 */ /* 0x002fe20000000005 */
[----:B------:R-:W-:Y:S01]  /*2630*/  @!P2 IMAD.MOV.U32 R4, RZ, RZ, 0x10 ;  /* 0x00000010ff04a424 */ /* 0x000fe200078e00ff */
[----:B------:R-:W-:Y:S01]  /*2640*/  SHF.L.U32 R5, R12, 0x1f, RZ ;  /* 0x0000001f0c057819 */ /* 0x000fe200000006ff */
[----:B------:R-:W-:Y:S01]  /*2650*/  UIADD3 UR4, UPT, UPT, UR5, 0x70, URZ ;  /* 0x0000007005047890 */ /* 0x000fe2000fffe0ff */
[----:B------:R1:W-:Y:S05]  /*2660*/  SYNCS.ARRIVE.TRANS64.RED.A1T0 RZ, [R0+URZ], RZ ;  /* 0x000000ff00ff79a7 */ /* 0x0003ea00081004ff */
[----:B------:R-:W-:Y:S01]  /*2670*/  IMAD.U32 R6, RZ, RZ, UR4 ;  /* 0x00000004ff067e24 */ /* 0x000fe2000f8e00ff */
[----:B------:R-:W2:Y:S04]  /*2680*/  SYNCS.PHASECHK.TRANS64.TRYWAIT P0, [UR5+0x80], R5 ;  /* 0x00008005ff0075a7 */ /* 0x000ea80008001105 */
[----:B------:R-:W-:Y:S01]  /*2690*/  PRMT R6, R2, 0x654, R6 ;  /* 0x0000065402067816 */ /* 0x000fe20000000006 */
[----:B-12---:R-:W-:Y:S06]  /*26a0*/  @!P0 BRA `(.L_x_40) ;  /* 0x0000006800e08947 */ /* 0x006fec0003800000 */
.L_x_137:
[----:B------:R-:W-:Y:S01]  /*26b0*/  ULEA UR4, UR6, UR37, 0x4 ;  /* 0x0000002506047291 */ /* 0x000fe2000f8e20ff */
[----:B------:R-:W-:Y:S01]  /*26c0*/  SEL R3, R6, R3, !P2 ;  /* 0x0000000306037207 */ /* 0x000fe20005000000 */
[----:B------:R-:W-:Y:S01]  /*26d0*/  UIADD3 UR5, UPT, UPT, UR5, 0x70, URZ ;  /* 0x0000007005057890 */ /* 0x000fe2000fffe0ff */
[----:B-1----:R-:W-:Y:S01]  /*26e0*/  LEA R0, R11, UR37, 0x3 ;  /* 0x000000250b007c11 */ /* 0x002fe2000f8e18ff */
[----:B------:R-:W-:Y:S01]  /*26f0*/  UIADD3 UR4, UPT, UPT, UR4, 0x100, URZ ;  /* 0x0000010004047890 */ /* 0x000fe2000fffe0ff */
[----:B------:R1:W-:Y:S01]  /*2700*/  @!P2 SYNCS.ARRIVE.TRANS64.RED RZ, [R3+URZ], R4 ;  /* 0x0000000403ffa9a7 */ /* 0x0003e200080004ff */
[----:B------:R-:W-:Y:S01]  /*2710*/  UIADD3 UR6, UPT, UPT, UR6, 0x1, URZ ;  /* 0x0000000106067890 */ /* 0x000fe2000fffe0ff */
[----:B------:R-:W-:-:S03]  /*2720*/  VIADD R8, R8, 0x1 ;  /* 0x0000000108087836 */ /* 0x000fc60000000000 */
[----:B------:R-:W-:Y:S02]  /*2730*/  UISETP.NE.AND UP0, UPT, UR6, 0x2, UPT ;  /* 0x000000020600788c */ /* 0x000fe4000bf05270 */
[----:B------:R-:W-:Y:S01]  /*2740*/  ISETP.NE.AND P0, PT, R8, 0x2, PT ;  /* 0x000000020800780c */ /* 0x000fe20003f05270 */
[----:B------:R-:W-:Y:S06]  /*2750*/  UGETNEXTWORKID.BROADCAST [UR4], [UR5] ;  /* 0x00000000040073ca */ /* 0x000fec0008000100 */
[----:B------:R-:W-:Y:S02]  /*2760*/  USEL UR4, URZ, 0x1, UP0 ;  /* 0x00000001ff047887 */ /* 0x000fe40008000000 */
[----:B------:R-:W-:-:S04]  /*2770*/  USEL UR6, UR6, URZ, UP0 ;  /* 0x000000ff06067287 */ /* 0x000fc80008000000 */
[----:B------:R-:W-:Y:S02]  /*2780*/  LOP3.LUT R12, R12, UR4, RZ, 0x3c, !PT ;  /* 0x000000040c0c7c12 */ /* 0x000fe4000f8e3cff */
[----:B-1----:R-:W-:-:S04]  /*2790*/  SHF.L.U32 R4, R10, 0x1f, RZ ;  /* 0x0000001f0a047819 */ /* 0x002fc800000006ff */
[----:B------:R-:W1:Y:S02]  /*27a0*/  SYNCS.PHASECHK.TRANS64.TRYWAIT P1, [R0+URZ+0x70], R4 ;  /* 0x00007004000075a7 */ /* 0x000e6400080211ff */
[----:B-1----:R-:W-:Y:S05]  /*27b0*/  @!P1 BRA `(.L_x_41) ;  /* 0x0000006800b49947 */ /* 0x002fea0003800000 */
.L_x_138:
[C---:B-1----:R-:W-:Y:S01]  /*27c0*/  LEA R4, R11.reuse, UR37, 0x4 ;  /* 0x000000250b047c11 */ /* 0x042fe2000f8e20ff */
[----:B------:R-:W-:Y:S01]  /*27d0*/  VIADD R0, R0, 0x80 ;  /* 0x0000008000007836 */ /* 0x000fe20000000000 */
[----:B------:R-:W-:Y:S01]  /*27e0*/  SEL R8, R8, RZ, P0 ;  /* 0x000000ff08087207 */ /* 0x000fe20000000000 */
[----:B------:R-:W-:-:S03]  /*27f0*/  VIADD R11, R11, 0x1 ;  /* 0x000000010b0b7836 */ /* 0x000fc60000000000 */
[----:B------:R-:W1:Y:S01]  /*2800*/  LDS.128 R4, [R4+0x100] ;  /* 0x0001000004047984 */ /* 0x000e620000000c00 */
[----:B------:R-:W-:Y:S02]  /*2810*/  PRMT R0, RZ, 0x654, R0 ;  /* 0x00000654ff007816 */ /* 0x000fe40000000000 */
[C---:B------:R-:W-:Y:S01]  /*2820*/  ISETP.NE.AND P1, PT, R11.reuse, 0x2, PT ;  /* 0x000000020b00780c */ /* 0x040fe20003f25270 */
[----:B------:R-:W-:Y:S01]  /*2830*/  @!PT LDS RZ, [RZ] ;  /* 0x00000000fffff984 */ /* 0x000fe20000000800 */
[----:B------:R-:W-:Y:S01]  /*2840*/  @!PT LDS RZ, [RZ] ;  /* 0x00000000fffff984 */ /* 0x000fe20000000800 */
[----:B------:R-:W-:Y:S01]  /*2850*/  @!PT LDS RZ, [RZ] ;  /* 0x00000000fffff984 */ /* 0x000fe20000000800 */
[----:B------:R-:W-:Y:S01]  /*2860*/  @!PT LDS RZ, [RZ] ;  /* 0x00000000fffff984 */ /* 0x000fe20000000800 */
[----:B------:R2:W-:Y:S06]  /*2870*/  MEMBAR.ALL.CTA ;  /* 0x0000000000007992 */ /* 0x0005ec0000008000 */
[----:B--2---:R-:W2:Y:S01]  /*2880*/  FENCE.VIEW.ASYNC.S ;  /* 0x00000000000073c6 */ /* 0x004ea20000000000 */
[----:B------:R-:W-:Y:S01]  /*2890*/  SEL R11, R11, RZ, P1 ;  /* 0x000000ff0b0b7207 */ /* 0x000fe20000800000 */
[----:B--2---:R2:W-:Y:S01]  /*28a0*/  SYNCS.ARRIVE.TRANS64.RED.A1T0 RZ, [R0+URZ], RZ ;  /* 0x000000ff00ff79a7 */ /* 0x0045e200081004ff */
[----:B-1----:R-:W-:-:S02]  /*28b0*/  LOP3.LUT P3, RZ, R6, 0x1, RZ, 0xc0, !PT ;  /* 0x0000000106ff7812 */ /* 0x002fc4000786c0ff */
[----:B------:R-:W-:-:S04]  /*28c0*/  SEL R4, RZ, 0x1, P1 ;  /* 0x00000001ff047807 */ /* 0x000fc80000800000 */
[----:B------:R-:W-:Y:S02]  /*28d0*/  LOP3.LUT R10, R10, R4, RZ, 0x3c, !PT ;  /* 0x000000040a0a7212 */ /* 0x000fe400078e3cff */
[----:B--2---:R-:W-:-:S04]  /*28e0*/  SEL R0, RZ, 0x1, P0 ;  /* 0x00000001ff007807 */ /* 0x004fc80000000000 */
[----:B------:R-:W-:Y:S01]  /*28f0*/  LOP3.LUT R9, R9, R0, RZ, 0x3c, !PT ;  /* 0x0000000009097212 */ /* 0x000fe200078e3cff */
[----:B------:R-:W-:Y:S06]  /*2900*/  @P3 BRA `(.L_x_42) ;  /* 0xfffffffc002c3947 */ /* 0x000fec000383ffff */
[----:B------:R-:W-:Y:S01]  /*2910*/  ULEA UR5, UR6, UR37, 0x3 ;  /* 0x0000002506057291 */ /* 0x000fe2000f8e18ff */
[----:B------:R-:W-:-:S08]  /*2920*/  SHF.L.U32 R2, R12, 0x1f, RZ ;  /* 0x0000001f0c027819 */ /* 0x000fd000000006ff */
[----:B------:R-:W1:Y:S02]  /*2930*/  SYNCS.PHASECHK.TRANS64 P0, [UR5+0x80], R2 ;  /* 0x00008002ff0075a7 */ /* 0x000e640008001005 */
[----:B-1----:R-:W-:Y:S05]  /*2940*/  @P0 BRA `(.L_x_43) ;  /* 0x0000000000080947 */ /* 0x002fea0003800000 */
[----:B------:R-:W1:Y:S02]  /*2950*/  SYNCS.PHASECHK.TRANS64.TRYWAIT P0, [UR5+0x80], R2 ;  /* 0x00008002ff0075a7 */ /* 0x000e640008001105 */
[----:B-1----:R-:W-:Y:S05]  /*2960*/  @!P0 BRA `(.L_x_44) ;  /* 0x00000068005c8947 */ /* 0x002fea0003800000 */
.L_x_43:
[----:B------:R-:W-:-:S04]  /*2970*/  UIADD3 UR4, UPT, UPT, UR6, 0x1, URZ ;  /* 0x0000000106047890 */ /* 0x000fc8000fffe0ff */
[----:B------:R-:W-:-:S04]  /*2980*/  UISETP.NE.AND UP0, UPT, UR4, 0x2, UPT ;  /* 0x000000020400788c */ /* 0x000fc8000bf05270 */
[----:B------:R-:W-:Y:S02]  /*2990*/  USEL UR7, URZ, 0x1, UP0 ;  /* 0x00000001ff077887 */ /* 0x000fe40008000000 */
[----:B------:R-:W-:-:S04]  /*29a0*/  USEL UR4, UR4, URZ, UP0 ;  /* 0x000000ff04047287 */ /* 0x000fc80008000000 */
[----:B------:R-:W-:Y:S01]  /*29b0*/  ULEA UR4, UR4, UR37, 0x3 ;  /* 0x0000002504047291 */ /* 0x000fe2000f8e18ff */
[----:B-1----:R-:W-:-:S04]  /*29c0*/  LOP3.LUT R2, R12, UR7, RZ, 0x3c, !PT ;  /* 0x000000070c027c12 */ /* 0x002fc8000f8e3cff */
[----:B------:R-:W-:-:S04]  /*29d0*/  SHF.L.U32 R0, R2, 0x1f, RZ ;  /* 0x0000001f02007819 */ /* 0x000fc800000006ff */
[----:B------:R-:W1:Y:S02]  /*29e0*/  SYNCS.PHASECHK.TRANS64 P0, [UR4+0x80], R0 ;  /* 0x00008000ff0075a7 */ /* 0x000e640008001004 */
[----:B-1----:R-:W-:Y:S05]  /*29f0*/  @P0 EXIT ;  /* 0x000000000000094d */ /* 0x002fea0003800000 */
[----:B------:R-:W-:Y:S02]  /*2a00*/  SHF.L.U32 R2, R2, 0x1f, RZ ;  /* 0x0000001f02027819 */ /* 0x000fe400000006ff */
[----:B------:R-:W-:-:S07]  /*2a10*/  MOV R0, UR4 ;  /* 0x0000000400007c02 */ /* 0x000fce0008000f00 */
.L_x_45:
[----:B-1----:R1:W2:Y:S02]  /*2a20*/  SYNCS.PHASECHK.TRANS64.TRYWAIT P0, [R0+URZ+0x80], R2 ;  /* 0x00008002000075a7 */ /* 0x0022a400080011ff */
[----:B--2---:R-:W-:Y:S05]  /*2a30*/  @!P0 NANOSLEEP.SYNCS 0x989680 ;  /* 0x009896800000895d */ /* 0x004fea0003900000 */
[----:B------:R-:W2:Y:S02]  /*2a40*/  @!P0 SYNCS.PHASECHK.TRANS64 P0, [R0+URZ+0x80], R2 ;  /* 0x00008002000085a7 */ /* 0x000ea400080010ff */
[----:B--2---:R-:W-:Y:S05]  /*2a50*/  @P0 EXIT ;  /* 0x000000000000094d */ /* 0x004fea0003800000 */
[----:B------:R-:W-:Y:S05]  /*2a60*/  BRA `(.L_x_45) ;  /* 0xfffffffc00ec7947 */ /* 0x000fea000383ffff */
.L_x_38:
[----:B------:R-:W-:-:S09]  /*2a70*/  UISETP.NE.AND UP1, UPT, UR8, URZ, UPT ;  /* 0x000000ff0800728c */ /* 0x000fd2000bf25270 */
[----:B------:R-:W-:Y:S05]  /*2a80*/  BRA.U UP1, `(.L_x_46) ;  /* 0x00000011013c7547 */ /* 0x000fea000b800000 */
[----:B------:R-:W-:Y:S01]  /*2a90*/  UMOV UR4, 0x40 ;  /* 0x0000004000047882 */ /* 0x000fe20000000000 */
[----:B------:R-:W-:Y:S01]  /*2aa0*/  NOP ;  /* 0x0000000000007918 */ /* 0x000fe20000000000 */
[----:B------:R-:W-:Y:S01]  /*2ab0*/  ULEA UR4, UR37, UR4, 0x18 ;  /* 0x0000000425047291 */ /* 0x000fe2000f8ec0ff */
[----:B------:R-:W-:Y:S02]  /*2ac0*/  UMOV UR5, 0x400 ;  /* 0x0000040000057882 */ /* 0x000fe40000000000 */
[----:B------:R-:W-:-:S06]  /*2ad0*/  ULEA UR37, UR37, UR5, 0x18 ;  /* 0x0000000525257291 */ /* 0x000fcc000f8ec0ff */
[----:B------:R-:W1:Y:S02]  /*2ae0*/  LDS.U8 R0, [UR4+0x1c] ;  /* 0x00001c04ff007984 */ /* 0x000e640008000000 */
[----:B-1----:R-:W-:-:S13]  /*2af0*/  ISETP.NE.AND P0, PT, R0, RZ, PT ;  /* 0x000000ff0000720c */ /* 0x002fda0003f05270 */
[----:B------:R-:W-:Y:S05]  /*2b00*/  @P0 BRA `(.L_x_47) ;  /* 0x0000000000580947 */ /* 0x000fea0003800000 */
[----:B------:R-:W-:-:S13]  /*2b10*/  ELECT P0, URZ, PT ;  /* 0x0000000000ff782f */ /* 0x000fda0003800000 */
[----:B------:R-:W-:Y:S05]  /*2b20*/  @!P0 BRA `(.L_x_48) ;  /* 0x0000000000608947 */ /* 0x000fea0003800000 */
[----:B------:R-:W-:Y:S01]  /*2b30*/  UMOV UR5, 0x10 ;  /* 0x0000001000057882 */ /* 0x000fe20000000000 */
[----:B------:R-:W-:Y:S01]  /*2b40*/  HFMA2 R0, -RZ, RZ, 0, 5.9604644775390625e-08 ;  /* 0x00000001ff007431 */ /* 0x000fe200000001ff */
[----:B------:R-:W-:-:S03]  /*2b50*/  MOV R2, 0xffff ;  /* 0x0000ffff00027802 */ /* 0x000fc60000000f00 */
[----:B------:R-:W-:Y:S04]  /*2b60*/  DEPBAR.LE SB1, 0x36 ;  /* 0x00009d800000791a */ /* 0x000fe80000000000 */
[----:B------:R-:W1:Y:S02]  /*2b70*/  UTCATOMSWS.FIND_AND_SET.ALIGN UP0, UR5, UR5 ;  /* 0x00000005000575e3 */ /* 0x000e640008000800 */
[----:B-1----:R-:W-:Y:S01]  /*2b80*/  MOV R3, UR5 ;  /* 0x0000000500037c02 */ /* 0x002fe20008000f00 */
[----:B------:R-:W-:Y:S06]  /*2b90*/  BRA.U UP0, `(.L_x_49) ;  /* 0x0000000100187547 */ /* 0x000fec000b800000 */
.L_x_50:
[----:B------:R-:W-:Y:S05]  /*2ba0*/  NANOSLEEP 0x64 ;  /* 0x000000640000795d */ /* 0x000fea0003800000 */
[----:B------:R-:W-:-:S05]  /*2bb0*/  UMOV UR5, 0x10 ;  /* 0x0000001000057882 */ /* 0x000fca0000000000 */
[----:B------:R-:W-:Y:S04]  /*2bc0*/  DEPBAR.LE SB1, 0x36 ;  /* 0x00009d800000791a */ /* 0x000fe80000000000 */
[----:B------:R-:W1:Y:S02]  /*2bd0*/  UTCATOMSWS.FIND_AND_SET.ALIGN UP0, UR5, UR5 ;  /* 0x00000005000575e3 */ /* 0x000e640008000800 */
[----:B-1----:R-:W-:Y:S01]  /*2be0*/  MOV R3, UR5 ;  /* 0x0000000500037c02 */ /* 0x002fe20008000f00 */
[----:B------:R-:W-:Y:S05]  /*2bf0*/  BRA.U !UP0, `(.L_x_50) ;  /* 0xfffffffd08e87547 */ /* 0x000fea000b83ffff */
.L_x_49:
[-C--:B------:R-:W-:Y:S02]  /*2c00*/  SHF.L.U32 R2, R2, R3.reuse, RZ ;  /* 0x0000000302027219 */ /* 0x080fe400000006ff */
[----:B------:R-:W-:Y:S01]  /*2c10*/  SHF.L.U32 R0, R0, R3, RZ ;  /* 0x0000000300007219 */ /* 0x000fe200000006ff */
[----:B------:R-:W-:Y:S02]  /*2c20*/  IMAD.SHL.U32 R3, R3, 0x20, RZ ;  /* 0x0000002003037824 */ /* 0x000fe400078e00ff */
[----:B------:R1:W-:Y:S04]  /*2c30*/  ATOMS.OR RZ, [UR4+0x14], R2 ;  /* 0x00001402ffff798c */ /* 0x0003e8000b000004 */
[----:B------:R1:W-:Y:S04]  /*2c40*/  ATOMS.OR RZ, [UR4+0x18], R0 ;  /* 0x00001800ffff798c */ /* 0x0003e8000b000004 */
[----:B------:R1:W-:Y:S01]  /*2c50*/  STS [UR37+0x120], R3 ;  /* 0x00012003ff007988 */ /* 0x0003e20008000825 */
[----:B------:R-:W-:Y:S05]  /*2c60*/  BRA `(.L_x_48) ;  /* 0x0000000000107947 */ /* 0x000fea0003800000 */
.L_x_47:
[----:B------:R-:W-:Y:S02]  /*2c70*/  MOV R0, 0xffffffff ;  /* 0xffffffff00007802 */ /* 0x000fe40000000f00 */
[----:B------:R-:W-:-:S03]  /*2c80*/  MOV R2, 0x2cb0 ;  /* 0x00002cb000027802 */ /* 0x000fc60000000f00 */
[----:B------:R1:W-:Y:S04]  /*2c90*/  STS [UR37+0x120], R0 ;  /* 0x00012000ff007988 */ /* 0x0003e80008000825 */
[----:B-1-3-5:R-:W-:Y:S05]  /*2ca0*/  CALL.REL.NOINC `($__internal_1_$__cuda_sm10x_tcgen05_guardrail_trap_phase_invalid_during_alloc) ;  /* 0x0000006c00a47944 */ /* 0x02afea0003c00000 */
.L_x_48:
[----:B------:R-:W-:Y:S05]  /*2cb0*/  WARPSYNC.ALL ;  /* 0x0000000000007948 */ /* 0x000fea0003800000 */
[----:B------:R-:W2:Y:S01]  /*2cc0*/  S2UR UR5, SR_CgaCtaId ;  /* 0x00000000000579c3 */ /* 0x000ea20000008800 */
[----:B------:R-:W-:Y:S01]  /*2cd0*/  UMOV UR4, 0x400 ;  /* 0x0000040000047882 */ /* 0x000fe20000000000 */
[----:B------:R-:W-:-:S06]  /*2ce0*/  NOP ;  /* 0x0000000000007918 */ /* 0x000fcc0000000000 */
[----:B------:R-:W-:Y:S06]  /*2cf0*/  BAR.ARV 0x6, 0xa0 ;  /* 0x0182800000007b1d */ /* 0x000fec0000002000 */
[----:B------:R-:W4:Y:S01]  /*2d00*/  LDCU UR7, c[0x0][0x38c] ;  /* 0x00007180ff0777ac */ /* 0x000f220008000800 */
[----:B------:R-:W-:Y:S01]  /*2d10*/  IMAD.MOV.U32 R11, RZ, RZ, 0x1 ;  /* 0x00000001ff0b7424 */ /* 0x000fe200078e00ff */
[----:B------:R-:W-:Y:S01]  /*2d20*/  CS2R R8, SRZ ;  /* 0x0000000000087805 */ /* 0x000fe2000001ff00 */
[----:B------:R-:W-:Y:S01]  /*2d30*/  IMAD.MOV.U32 R10, RZ, RZ, RZ ;  /* 0x000000ffff0a7224 */ /* 0x000fe200078e00ff */
[----:B------:R-:W3:Y:S01]  /*2d40*/  LDCU UR6, c[0x0][0x38c] ;  /* 0x00007180ff0677ac */ /* 0x000ee20008000800 */
[----:B------:R-:W-:Y:S01]  /*2d50*/  UMOV UR15, URZ ;  /* 0x000000ff000f7c82 */ /* 0x000fe20008000000 */
[----:B------:R-:W-:Y:S01]  /*2d60*/  UMOV UR14, URZ ;  /* 0x000000ff000e7c82 */ /* 0x000fe20008000000 */
[----:B--2---:R-:W-:Y:S01]  /*2d70*/  ULEA UR5, UR5, UR4, 0x18 ;  /* 0x0000000405057291 */ /* 0x004fe2000f8ec0ff */
[----:B------:R-:W-:Y:S01]  /*2d80*/  UMOV UR32, 0x0 ;  /* 0x0000000000207882 */ /* 0x000fe20000000000 */
[----:B------:R-:W-:-:S02]  /*2d90*/  UMOV UR33, 0x4400490 ;  /* 0x0440049000217882 */ /* 0x000fc40000000000 */
[----:B------:R-:W-:Y:S02]  /*2da0*/  UIADD3 UR9, UPT, UPT, UR5, 0x8800, URZ ;  /* 0x0000880005097890 */ /* 0x000fe4000fffe0ff */
[----:B------:R-:W-:Y:S02]  /*2db0*/  UIADD3 UR10, UPT, UPT, UR5, 0x10800, URZ ;  /* 0x00010800050a7890 */ /* 0x000fe4000fffe0ff */
[----:B----4-:R-:W-:Y:S01]  /*2dc0*/  UIADD3 UR7, UPT, UPT, UR7, 0x7f, URZ ;  /* 0x0000007f07077890 */ /* 0x010fe2000fffe0ff */
[----:B-1----:R-:W1:Y:S01]  /*2dd0*/  LDS R0, [UR5+0x120] ;  /* 0x00012005ff007984 */ /* 0x002e620008000800 */
[----:B------:R-:W-:Y:S02]  /*2de0*/  USHF.R.U32.HI UR9, URZ, 0x4, UR9 ;  /* 0x00000004ff097899 */ /* 0x000fe40008011609 */
[----:B------:R-:W-:Y:S02]  /*2df0*/  USHF.R.S32.HI UR4, URZ, 0x1f, UR7 ;  /* 0x0000001fff047899 */ /* 0x000fe40008011407 */
[----:B------:R-:W-:-:S02]  /*2e00*/  USHF.R.U32.HI UR10, URZ, 0x4, UR10 ;  /* 0x00000004ff0a7899 */ /* 0x000fc4000801160a */
[----:B------:R-:W-:Y:S02]  /*2e10*/  ULEA.HI UR4, UR4, UR7, URZ, 0x7 ;  /* 0x0000000704047291 */ /* 0x000fe4000f8f38ff */
[----:B------:R-:W-:Y:S02]  /*2e20*/  ULOP3.LUT UR9, UR9, 0x3fff, URZ, 0xc0, !UPT ;  /* 0x00003fff09097892 */ /* 0x000fe4000f8ec0ff */
[----:B------:R-:W-:Y:S02]  /*2e30*/  USHF.R.S32.HI UR4, URZ, 0x7, UR4 ;  /* 0x00000007ff047899 */ /* 0x000fe40008011404 */
[----:B------:R-:W-:Y:S02]  /*2e40*/  ULOP3.LUT UR10, UR10, 0x3fff, URZ, 0xc0, !UPT ;  /* 0x00003fff0a0a7892 */ /* 0x000fe4000f8ec0ff */
[----:B------:R-:W-:Y:S01]  /*2e50*/  UISETP.LT.AND UP0, UPT, UR4, 0x1, UPT ;  /* 0x000000010400788c */ /* 0x000fe2000bf01270 */
[----:B------:R-:W-:Y:S01]  /*2e60*/  UMOV UR30, 0x0 ;  /* 0x00000000001e7882 */ /* 0x000fe20000000000 */
[----:B------:R-:W-:-:S02]  /*2e70*/  UMOV UR31, 0x4400490 ;  /* 0x04400490001f7882 */ /* 0x000fc40000000000 */
[----:B------:R-:W-:Y:S01]  /*2e80*/  USEL UR8, UR4, 0x1, !UP0 ;  /* 0x0000000104087887 */ /* 0x000fe2000c000000 */
[----:B------:R-:W-:Y:S01]  /*2e90*/  UMOV UR28, 0x0 ;  /* 0x00000000001c7882 */ /* 0x000fe20000000000 */
[----:B------:R-:W-:Y:S01]  /*2ea0*/  UMOV UR29, 0x4400490 ;  /* 0x04400490001d7882 */ /* 0x000fe20000000000 */
[----:B------:R-:W-:Y:S01]  /*2eb0*/  UMOV UR26, 0x0 ;  /* 0x00000000001a7882 */ /* 0x000fe20000000000 */
[----:B------:R-:W-:Y:S01]  /*2ec0*/  UMOV UR27, 0x4400490 ;  /* 0x04400490001b7882 */ /* 0x000fe20000000000 */
[----:B------:R-:W-:Y:S01]  /*2ed0*/  UMOV UR24, 0x0 ;  /* 0x0000000000187882 */ /* 0x000fe20000000000 */
[----:B------:R-:W-:Y:S01]  /*2ee0*/  UMOV UR25, 0x4400490 ;  /* 0x0440049000197882 */ /* 0x000fe20000000000 */
[----:B------:R-:W-:Y:S01]  /*2ef0*/  UMOV UR22, 0x0 ;  /* 0x0000000000167882 */ /* 0x000fe20000000000 */
[----:B------:R-:W-:Y:S01]  /*2f00*/  UMOV UR23, 0x4400490 ;  /* 0x0440049000177882 */ /* 0x000fe20000000000 */
[----:B------:R-:W-:Y:S02]  /*2f10*/  ULOP3.LUT UR9, UR9, 0x10000, URZ, 0xfc, !UPT ;  /* 0x0001000009097892 */ /* 0x000fe4000f8efcff */
[----:B------:R-:W-:-:S02]  /*2f20*/  ULOP3.LUT UR10, UR10, 0x10000, URZ, 0xfc, !UPT ;  /* 0x000100000a0a7892 */ /* 0x000fc4000f8efcff */
[----:B------:R-:W-:Y:S02]  /*2f30*/  UIADD3 UR8, UPT, UPT, -UR8, URZ, URZ ;  /* 0x000000ff08087290 */ /* 0x000fe4000fffe1ff */
[----:B---3--:R-:W-:Y:S01]  /*2f40*/  UISETP.GE.AND UP3, UPT, UR6, 0x1, UPT ;  /* 0x000000010600788c */ /* 0x008fe2000bf66270 */
[----:B------:R-:W-:Y:S01]  /*2f50*/  UMOV UR20, 0x0 ;  /* 0x0000000000147882 */ /* 0x000fe20000000000 */
[----:B------:R-:W-:Y:S01]  /*2f60*/  UMOV UR21, 0x4400490 ;  /* 0x0440049000157882 */ /* 0x000fe20000000000 */
[----:B------:R-:W-:Y:S01]  /*2f70*/  UMOV UR18, 0x0 ;  /* 0x0000000000127882 */ /* 0x000fe20000000000 */
[----:B-1----:R-:W-:Y:S01]  /*2f80*/  R2UR UR16, R0 ;  /* 0x00000000001072ca */ /* 0x002fe200000e0000 */
[----:B------:R-:W-:-:S14]  /*2f90*/  UMOV UR19, 0x4400490 ;  /* 0x0440049000137882 */ /* 0x000fdc0000000000 */
.L_x_57:
[----:B------:R-:W-:Y:S02]  /*2fa0*/  LEA R0, R10, UR5, 0x3 ;  /* 0x000000050a007c11 */ /* 0x000fe4000f8e18ff */
[----:B------:R-:W-:Y:S02]  /*2fb0*/  SHF.L.U32 R2, R9, 0x1f, RZ ;  /* 0x0000001f09027819 */ /* 0x000fe400000006ff */
[----:B------:R-:W-:Y:S01]  /*2fc0*/  PLOP3.LUT P0, PT, PT, PT, UP3, 0x80, 0x8 ;  /* 0x000000000008781c */ /* 0x000fe20003f0f038 */
[----:B------:R-:W-:Y:S01]  /*2fd0*/  VIADD R3, R0, 0x80 ;  /* 0x0000008000037836 */ /* 0x000fe20000000000 */
[----:B-1----:R-:W1:Y:S02]  /*2fe0*/  SYNCS.PHASECHK.TRANS64.TRYWAIT P1, [R0+URZ+0x70], R2 ;  /* 0x00007002000075a7 */ /* 0x002e6400080211ff */
[----:B-1-3--:R-:W-:Y:S09]  /*2ff0*/  @!P1 BRA `(.L_x_51) ;  /* 0x0000006000d09947 */ /* 0x00aff20003800000 */
.L_x_140:
[----:B------:R-:W-:Y:S01]  /*3000*/  LEA R4, R10, UR5, 0x4 ;  /* 0x000000050a047c11 */ /* 0x000fe2000f8e20ff */
[----:B------:R-:W-:Y:S01]  /*3010*/  @UP3 ULEA UR7, UR14, UR5, 0x3 ;  /* 0x000000050e073291 */ /* 0x000fe2000f8e18ff */
[----:B------:R-:W-:Y:S01]  /*3020*/  PLOP3.LUT P2, PT, PT, PT, PT, 0x80, 0x8 ;  /* 0x000000000008781c */ /* 0x000fe20003f4f070 */
[----:B------:R-:W-:Y:S01]  /*3030*/  ULEA UR6, UR15, UR5, 0x3 ;  /* 0x000000050f067291 */ /* 0x000fe2000f8e18ff */
[----:B------:R-:W-:Y:S01]  /*3040*/  PRMT R3, RZ, 0x654, R3 ;  /* 0x00000654ff037816 */ /* 0x000fe20000000003 */
[----:B------:R-:W-:Y:S01]  /*3050*/  ULEA.HI UR11, UR15, UR15, URZ, 0x1 ;  /* 0x0000000f0f0b7291 */ /* 0x000fe2000f8f08ff */
[----:B------:R-:W2:Y:S01]  /*3060*/  LDS.128 R4, [R4+0x100] ;  /* 0x0001000004047984 */ /* 0x000ea20000000c00 */
[----:B-1----:R-:W-:Y:S02]  /*3070*/  @P0 SHF.L.U32 R2, R8, 0x1f, RZ ;  /* 0x0000001f08020819 */ /* 0x002fe400000006ff */
[----:B------:R-:W-:Y:S01]  /*3080*/  SHF.L.U32 R0, R11, 0x1f, RZ ;  /* 0x0000001f0b007819 */ /* 0x000fe200000006ff */
[----:B------:R-:W-:Y:S01]  /*3090*/  @!PT LDS RZ, [RZ] ;  /* 0x00000000fffff984 */ /* 0x000fe20000000800 */
[----:B------:R-:W-:Y:S01]  /*30a0*/  @!PT LDS RZ, [RZ] ;  /* 0x00000000fffff984 */ /* 0x000fe20000000800 */
[----:B------:R-:W-:Y:S01]  /*30b0*/  @!PT LDS RZ, [RZ] ;  /* 0x00000000fffff984 */ /* 0x000fe20000000800 */
[----:B------:R-:W-:Y:S01]  /*30c0*/  @!PT LDS RZ, [RZ] ;  /* 0x00000000fffff984 */ /* 0x000fe20000000800 */
[----:B------:R1:W-:Y:S06]  /*30d0*/  MEMBAR.ALL.CTA ;  /* 0x0000000000007992 */ /* 0x0003ec0000008000 */
[----:B-1----:R-:W1:Y:S02]  /*30e0*/  FENCE.VIEW.ASYNC.S ;  /* 0x00000000000073c6 */ /* 0x002e640000000000 */
[----:B-1----:R1:W-:Y:S01]  /*30f0*/  SYNCS.ARRIVE.TRANS64.RED.A1T0 RZ, [R3+URZ], RZ ;  /* 0x000000ff03ff79a7 */ /* 0x0023e200081004ff */
[----:B------:R1:W3:Y:S01]  /*3100*/  @P0 SYNCS.PHASECHK.TRANS64.TRYWAIT P2, [UR7], R2 ;  /* 0x00000002ff0005a7 */ /* 0x0002e20008041107 */
[----:B------:R-:W-:-:S02]  /*3110*/  USHF.L.U32 UR7, UR11, 0x7, URZ ;  /* 0x000000070b077899 */ /* 0x000fc400080006ff */
[----:B------:R-:W-:Y:S01]  /*3120*/  ULOP3.LUT UR11, UR11, 0xffe, URZ, 0xc0, !UPT ;  /* 0x00000ffe0b0b7892 */ /* 0x000fe2000f8ec0ff */
[----:B--2---:R-:W-:Y:S01]  /*3130*/  LOP3.LUT P1, RZ, R6, 0x1, RZ, 0xc0, !PT ;  /* 0x0000000106ff7812 */ /* 0x004fe2000782c0ff */
[----:B------:R-:W-:Y:S02]  /*3140*/  ULOP3.LUT UR7, UR7, 0xffffff00, URZ, 0xc0, !UPT ;  /* 0xffffff0007077892 */ /* 0x000fe4000f8ec0ff */
[----:B------:R-:W-:Y:S02]  /*3150*/  UIADD3 UR11, UPT, UPT, -UR11, UR15, URZ ;  /* 0x0000000f0b0b7290 */ /* 0x000fe4000fffe1ff */
[----:B------:R-:W-:-:S04]  /*3160*/  UIADD3 UR7, UPT, UPT, UR16, UR7, URZ ;  /* 0x0000000710077290 */ /* 0x000fc8000fffe0ff */
[----:B------:R-:W-:Y:S01]  /*3170*/  ULEA UR7, UR11, UR7, 0x14 ;  /* 0x000000070b077291 */ /* 0x000fe2000f8ea0ff */
[----:B------:R-:W2:Y:S02]  /*3180*/  SYNCS.PHASECHK.TRANS64.TRYWAIT P0, [UR6+0xb0], R0 ;  /* 0x0000b000ff0075a7 */ /* 0x000ea40008001106 */
[----:B-123--:R-:W-:Y:S09]  /*3190*/  @!P0 BRA `(.L_x_52) ;  /* 0x00000060007c8947 */ /* 0x00eff20003800000 */
.L_x_142:
[----:B------:R-:W-:Y:S01]  /*31a0*/  IADD3 R10, PT, PT, R10, 0x1, RZ ;  /* 0x000000010a0a7810 */ /* 0x000fe20007ffe0ff */
[----:B------:R-:W-:Y:S06]  /*31b0*/  BRA.U !UP3, `(.L_x_53) ;  /* 0x000000050b107547 */ /* 0x000fec000b800000 */
[----:B------:R-:W-:Y:S01]  /*31c0*/  UPLOP3.LUT UP4, UPT, UPT, UPT, UPT, 0x40, 0x4 ;  /* 0x000000000004789c */ /* 0x000fe20003f8e870 */
[----:B------:R-:W-:Y:S01]  /*31d0*/  UMOV UR13, UR8 ;  /* 0x00000008000d7c82 */ /* 0x000fe20008000000 */
[----:B------:R-:W-:Y:S01]  /*31e0*/  UMOV UR12, UR4 ;  /* 0x00000004000c7c82 */ /* 0x000fe20008000000 */
[----:B------:R-:W-:-:S08]  /*31f0*/  UMOV UR17, UR14 ;  /* 0x0000000e00117c82 */ /* 0x000fd00008000000 */
.L_x_56:
[----:B------:R-:W-:Y:S02]  /*3200*/  UIADD3 UR13, UPT, UPT, UR13, 0x1, URZ ;  /* 0x000000010d0d7890 */ /* 0x000fe4000fffe0ff */
[----:B--2---:R-:W-:Y:S02]  /*3210*/  ULEA UR11, UR17, UR5, 0x3 ;  /* 0x00000005110b7291 */ /* 0x004fe4000f8e18ff */
[----:B------:R-:W-:Y:S01]  /*3220*/  UISETP.NE.AND UP0, UPT, UR13, URZ, UPT ;  /* 0x000000ff0d00728c */ /* 0x000fe2000bf05270 */
[----:B---3--:R-:W-:Y:S10]  /*3230*/  @P2 BRA `(.L_x_54) ;  /* 0x00000000000c2947 */ /* 0x008ff40003800000 */
[----:B-1----:R-:W-:Y:S04]  /*3240*/  SHF.L.U32 R2, R8, 0x1f, RZ ;  /* 0x0000001f08027819 */ /* 0x002fe800000006ff */
[----:B------:R-:W1:Y:S02]  /*3250*/  SYNCS.PHASECHK.TRANS64.TRYWAIT P0, [UR11], R2 ;  /* 0x00000002ff0075a7 */ /* 0x000e64000800110b */
[----:B-1----:R-:W-:Y:S05]  /*3260*/  @!P0 BRA `(.L_x_55) ;  /* 0x0000006000608947 */ /* 0x002fea0003800000 */
.L_x_54:
[----:B------:R-:W-:Y:S01]  /*3270*/  UISETP.NE.AND UP1, UPT, UR12, 0x1, UPT ;  /* 0x000000010c00788c */ /* 0x000fe2000bf25270 */
[----:B------:R-:W-:Y:S01]  /*3280*/  PLOP3.LUT P2, PT, PT, PT, PT, 0x80, 0x8 ;  /* 0x000000000008781c */ /* 0x000fe20003f4f070 */
[----:B------:R-:W-:Y:S02]  /*3290*/  UIADD3 UR14, UPT, UPT, UR17, 0x1, URZ ;  /* 0x00000001110e7890 */ /* 0x000fe4000fffe0ff */
[----:B------:R-:W-:Y:S02]  /*32a0*/  ULEA UR64, UR17, UR10, 0xc ;  /* 0x0000000a11407291 */ /* 0x000fe4000f8e60ff */
[----:B------:R-:W-:Y:S01]  /*32b0*/  UISETP.NE.AND UP2, UPT, UR14, 0x2, UPT ;  /* 0x000000020e00788c */ /* 0x000fe2000bf45270 */
[----:B------:R-:W-:Y:S01]  /*32c0*/  PLOP3.LUT P0, PT, PT, PT, UP1, 0x80, 0x8 ;  /* 0x000000000008781c */ /* 0x000fe20003f0f018 */
[----:B------:R-:W-:Y:S02]  /*32d0*/  ULEA UR62, UR17, UR9, 0xa ;  /* 0x00000009113e7291 */ /* 0x000fe4000f8e50ff */
[----:B------:R-:W-:Y:S02]  /*32e0*/  USEL UR35, URZ, 0x1, UP2 ;  /* 0x00000001ff237887 */ /* 0x000fe40009000000 */
[----:B------:R-:W-:Y:S02]  /*32f0*/  USEL UR14, UR14, URZ, UP2 ;  /* 0x000000ff0e0e7287 */ /* 0x000fe40009000000 */
[----:B------:R-:W-:Y:S02]  /*3300*/  UIADD3 UR60, UPT, UPT, UR64, 0x2, URZ ;  /* 0x00000002403c7890 */ /* 0x000fe4000fffe0ff */
[----:B------:R-:W-:Y:S01]  /*3310*/  @UP1 ULEA UR34, UR14, UR5, 0x3 ;  /* 0x000000050e221291 */ /* 0x000fe2000f8e18ff */
[----:B------:R-:W-:Y:S01]  /*3320*/  LOP3.LUT R8, R8, UR35, RZ, 0x3c, !PT ;  /* 0x0000002308087c12 */ /* 0x000fe2000f8e3cff */
[----:B------:R-:W-:Y:S02]  /*3330*/  UIADD3 UR58, UPT, UPT, UR62, 0x2, URZ ;  /* 0x000000023e3a7890 */ /* 0x000fe4000fffe0ff */
[----:B------:R-:W-:Y:S01]  /*3340*/  UIADD3 UR56, UPT, UPT, UR64, 0x4, URZ ;  /* 0x0000000440387890 */ /* 0x000fe2000fffe0ff */
[----:B-1----:R-:W-:Y:S01]  /*3350*/  @P0 SHF.L.U32 R0, R8, 0x1f, RZ ;  /* 0x0000001f08000819 */ /* 0x002fe200000006ff */
[----:B------:R-:W-:Y:S02]  /*3360*/  UIADD3 UR54, UPT, UPT, UR62, 0x4, URZ ;  /* 0x000000043e367890 */ /* 0x000fe4000fffe0ff */
[----:B------:R-:W-:Y:S01]  /*3370*/  UIADD3 UR52, UPT, UPT, UR64, 0x6, URZ ;  /* 0x0000000640347890 */ /* 0x000fe2000fffe0ff */
[----:B------:R2:W3:Y:S01]  /*3380*/  @P0 SYNCS.PHASECHK.TRANS64.TRYWAIT P2, [UR34], R0 ;  /* 0x00000000ff0005a7 */ /* 0x0004e20008041122 */
[----:B------:R-:W-:Y:S02]  /*3390*/  UIADD3 UR50, UPT, UPT, UR62, 0x6, URZ ;  /* 0x000000063e327890 */ /* 0x000fe4000fffe0ff */
        /* <DEDUP_REMOVED lines=9> */
[----:B------:R-:W-:Y:S01]  /*3430*/  UIADD3 UR12, UPT, UPT, UR12, -0x1, URZ ;  /* 0xffffffff0c0c7890 */ /* 0x000fe2000fffe0ff */
[----:B------:R-:W-:Y:S01]  /*3440*/  UMOV UR65, 0x40004040 ;  /* 0x4000404000417882 */ /* 0x000fe20000000000 */
[----:B------:R-:W-:Y:S01]  /*3450*/  UMOV UR63, 0x40004040 ;  /* 0x40004040003f7882 */ /* 0x000fe20000000000 */
[----:B------:R-:W-:Y:S01]  /*3460*/  UMOV UR61, 0x40004040 ;  /* 0x40004040003d7882 */ /* 0x000fe20000000000 */
[----:B------:R2:W-:Y:S01]  /*3470*/  UTCHMMA gdesc[UR62], gdesc[UR64], tmem[UR7], tmem[UR32], idesc[UR33], UP4 ;  /* 0x00ff20403e0075ea */ /* 0x0005e2000a000007 */
[----:B------:R-:W-:Y:S01]  /*3480*/  UPLOP3.LUT UP4, UPT, UPT, UPT, UPT, 0x80, 0x8 ;  /* 0x000000000008789c */ /* 0x000fe20003f8f070 */
[----:B------:R-:W-:Y:S01]  /*3490*/  UMOV UR59, 0x40004040 ;  /* 0x40004040003b7882 */ /* 0x000fe20000000000 */
[----:B------:R-:W-:Y:S01]  /*34a0*/  UMOV UR57, 0x40004040 ;  /* 0x4000404000397882 */ /* 0x000fe20000000000 */
[----:B------:R2:W-:Y:S01]  /*34b0*/  UTCHMMA gdesc[UR58], gdesc[UR60], tmem[UR7], tmem[UR30], idesc[UR31], UPT ;  /* 0x00ff1e3c3a0075ea */ /* 0x0005e2000b800007 */
        /* <DEDUP_REMOVED lines=14> */
[----:B------:R-:W-:Y:S01]  /*35a0*/  UMOV UR35, 0x40004040 ;  /* 0x4000404000237882 */ /* 0x000fe20000000000 */
[----:B------:R2:W-:Y:S01]  /*35b0*/  UTCHMMA gdesc[UR38], gdesc[UR40], tmem[UR7], tmem[UR20], idesc[UR21], UPT ;  /* 0x00ff1428260075ea */ /* 0x0005e2000b800007 */
[----:B------:R2:W-:Y:S01]  /*35c0*/  UTCHMMA gdesc[UR34], gdesc[UR36], tmem[UR7], tmem[UR18], idesc[UR19], UPT ;  /* 0x00ff1224220075ea */ /* 0x0005e2000b800007 */
[----:B------:R2:W-:Y:S01]  /*35d0*/  UTCBAR [UR11], URZ ;  /* 0x000000ff0b0073e9 */ /* 0x0005e200080000ff */
[----:B------:R-:W-:Y:S01]  /*35e0*/  UMOV UR17, UR14 ;  /* 0x0000000e00117c82 */ /* 0x000fe20008000000 */
[----:B------:R-:W-:Y:S05]  /*35f0*/  BRA.U UP0, `(.L_x_56) ;  /* 0xfffffffd00007547 */ /* 0x000fea000b83ffff */
.L_x_53:
[----:B------:R-:W-:Y:S01]  /*3600*/  UIADD3 UR15, UPT, UPT, UR15, 0x1, URZ ;  /* 0x000000010f0f7890 */ /* 0x000fe2000fffe0ff */
[C---:B------:R-:W-:Y:S01]  /*3610*/  ISETP.NE.AND P0, PT, R10.reuse, 0x2, PT ;  /* 0x000000020a00780c */ /* 0x040fe20003f05270 */
[----:B--2---:R-:W-:Y:S02]  /*3620*/  UIADD3 UR7, UPT, UPT, UR6, 0x90, URZ ;  /* 0x0000009006077890 */ /* 0x004fe4000fffe0ff */
[----:B------:R-:W-:Y:S01]  /*3630*/  UISETP.NE.AND UP0, UPT, UR15, 0x4, UPT ;  /* 0x000000040f00788c */ /* 0x000fe2000bf05270 */
[----:B-1----:R-:W-:Y:S02]  /*3640*/  SEL R0, RZ, 0x1, P0 ;  /* 0x00000001ff007807 */ /* 0x002fe40000000000 */
[----:B------:R-:W-:Y:S01]  /*3650*/  SEL R10, R10, RZ, P0 ;  /* 0x000000ff0a0a7207 */ /* 0x000fe20000000000 */
[----:B------:R-:W-:Y:S01]  /*3660*/  USEL UR6, URZ, 0x1, UP0 ;  /* 0x00000001ff067887 */ /* 0x000fe20008000000 */
[----:B------:R-:W-:Y:S01]  /*3670*/  LOP3.LUT R9, R9, R0, RZ, 0x3c, !PT ;  /* 0x0000000009097212 */ /* 0x000fe200078e3cff */
[----:B------:R-:W-:Y:S01]  /*3680*/  USEL UR15, UR15, URZ, UP0 ;  /* 0x000000ff0f0f7287 */ /* 0x000fe20008000000 */
[----:B------:R1:W-:Y:S03]  /*3690*/  UTCBAR [UR7], URZ ;  /* 0x000000ff070073e9 */ /* 0x0003e600080000ff */
[----:B------:R-:W-:Y:S01]  /*36a0*/  LOP3.LUT R11, R11, UR6, RZ, 0x3c, !PT ;  /* 0x000000060b0b7c12 */ /* 0x000fe2000f8e3cff */
[----:B------:R-:W-:Y:S07]  /*36b0*/  @P1 BRA `(.L_x_57) ;  /* 0xfffffff800381947 */ /* 0x000fee000383ffff */
[----:B------:R-:W2:Y:S01]  /*36c0*/  S2UR UR4, SR_CgaCtaId ;  /* 0x00000000000479c3 */ /* 0x000ea20000008800 */
[----:B------:R-:W-:Y:S01]  /*36d0*/  ELECT P0, URZ, PT ;  /* 0x0000000000ff782f */ /* 0x000fe20003800000 */
[----:B------:R-:W-:Y:S01]  /*36e0*/  IMAD.MOV.U32 R0, RZ, RZ, 0x1 ;  /* 0x00000001ff007424 */ /* 0x000fe200078e00ff */
[----:B------:R-:W-:Y:S01]  /*36f0*/  UIADD3 UR5, UPT, UPT, UR5, 0xb0, URZ ;  /* 0x000000b005057890 */ /* 0x000fe2000fffe0ff */
[----:B------:R-:W-:Y:S01]  /*3700*/  SHF.L.U32 R2, R11, 0x1f, RZ ;  /* 0x0000001f0b027819 */ /* 0x000fe200000006ff */
[----:B------:R-:W-:-:S03]  /*3710*/  UMOV UR6, 0x40 ;  /* 0x0000004000067882 */ /* 0x000fc60000000000 */
[----:B------:R-:W-:Y:S01]  /*3720*/  UVIRTCOUNT.DEALLOC.SMPOOL 0x80 ;  /* 0x000000800000784c */ /* 0x000fe20000000000 */
[----:B--2---:R-:W-:Y:S02]  /*3730*/  ULEA UR4, UR4, UR6, 0x18 ;  /* 0x0000000604047291 */ /* 0x004fe4000f8ec0ff */
[----:B------:R-:W-:-:S07]  /*3740*/  ULEA UR6, UR15, UR5, 0x3 ;  /* 0x000000050f067291 */ /* 0x000fce000f8e18ff */
[----:B------:R2:W-:Y:S02]  /*3750*/  @P0 STS.U8 [UR4+0x1c], R0 ;  /* 0x00001c00ff000988 */ /* 0x0005e40008000004 */
[----:B------:R-:W4:Y:S02]  /*3760*/  SYNCS.PHASECHK.TRANS64.TRYWAIT P0, [UR6], R2 ;  /* 0x00000002ff0075a7 */ /* 0x000f240008001106 */
[----:B--2-4-:R-:W-:Y:S05]  /*3770*/  @!P0 BRA `(.L_x_58) ;  /* 0x0000005c00348947 */ /* 0x014fea0003800000 */
.L_x_145:
[----:B-1----:R-:W-:-:S04]  /*3780*/  UIADD3 UR7, UPT, UPT, UR15, 0x1, URZ ;  /* 0x000000010f077890 */ /* 0x002fc8000fffe0ff */
[----:B------:R-:W-:-:S04]  /*3790*/  UISETP.NE.AND UP0, UPT, UR7, 0x4, UPT ;  /* 0x000000040700788c */ /* 0x000fc8000bf05270 */
[----:B------:R-:W-:Y:S02]  /*37a0*/  USEL UR8, URZ, 0x1, UP0 ;  /* 0x00000001ff087887 */ /* 0x000fe40008000000 */
[----:B------:R-:W-:-:S04]  /*37b0*/  USEL UR7, UR7, URZ, UP0 ;  /* 0x000000ff07077287 */ /* 0x000fc80008000000 */
[----:B------:R-:W-:Y:S01]  /*37c0*/  ULEA UR6, UR7, UR5, 0x3 ;  /* 0x0000000507067291 */ /* 0x000fe2000f8e18ff */
[----:B--2---:R-:W-:-:S04]  /*37d0*/  LOP3.LUT R2, R11, UR8, RZ, 0x3c, !PT ;  /* 0x000000080b027c12 */ /* 0x004fc8000f8e3cff */
[----:B------:R-:W-:-:S04]  /*37e0*/  SHF.L.U32 R3, R2, 0x1f, RZ ;  /* 0x0000001f02037819 */ /* 0x000fc800000006ff */
[----:B------:R-:W1:Y:S02]  /*37f0*/  SYNCS.PHASECHK.TRANS64.TRYWAIT P0, [UR6], R3 ;  /* 0x00000003ff0075a7 */ /* 0x000e640008001106 */
[----:B-1----:R-:W-:Y:S05]  /*3800*/  @!P0 BRA `(.L_x_59) ;  /* 0x0000005c00288947 */ /* 0x002fea0003800000 */
.L_x_147:
[----:B------:R-:W-:-:S04]  /*3810*/  UIADD3 UR7, UPT, UPT, UR7, 0x1, URZ ;  /* 0x0000000107077890 */ /* 0x000fc8000fffe0ff */
[----:B------:R-:W-:-:S04]  /*3820*/  UISETP.NE.AND UP0, UPT, UR7, 0x4, UPT ;  /* 0x000000040700788c */ /* 0x000fc8000bf05270 */
[----:B------:R-:W-:Y:S02]  /*3830*/  USEL UR8, URZ, 0x1, UP0 ;  /* 0x00000001ff087887 */ /* 0x000fe40008000000 */
[----:B------:R-:W-:-:S04]  /*3840*/  USEL UR7, UR7, URZ, UP0 ;  /* 0x000000ff07077287 */ /* 0x000fc80008000000 */
[----:B------:R-:W-:Y:S01]  /*3850*/  ULEA UR6, UR7, UR5, 0x3 ;  /* 0x0000000507067291 */ /* 0x000fe2000f8e18ff */
[----:B------:R-:W-:-:S04]  /*3860*/  LOP3.LUT R2, R2, UR8, RZ, 0x3c, !PT ;  /* 0x0000000802027c12 */ /* 0x000fc8000f8e3cff */
[----:B-1----:R-:W-:-:S04]  /*3870*/  SHF.L.U32 R3, R2, 0x1f, RZ ;  /* 0x0000001f02037819 */ /* 0x002fc800000006ff */
[----:B------:R-:W1:Y:S02]  /*3880*/  SYNCS.PHASECHK.TRANS64.TRYWAIT P0, [UR6], R3 ;  /* 0x00000003ff0075a7 */ /* 0x000e640008001106 */
[----:B-1----:R-:W-:Y:S05]  /*3890*/  @!P0 BRA `(.L_x_60) ;  /* 0x0000005c001c8947 */ /* 0x002fea0003800000 */
.L_x_149:
[----:B------:R-:W-:-:S04]  /*38a0*/  UIADD3 UR7, UPT, UPT, UR7, 0x1, URZ ;  /* 0x0000000107077890 */ /* 0x000fc8000fffe0ff */
[----:B------:R-:W-:-:S04]  /*38b0*/  UISETP.NE.AND UP0, UPT, UR7, 0x4, UPT ;  /* 0x000000040700788c */ /* 0x000fc8000bf05270 */
[----:B------:R-:W-:Y:S02]  /*38c0*/  USEL UR6, URZ, 0x1, UP0 ;  /* 0x00000001ff067887 */ /* 0x000fe40008000000 */
[----:B------:R-:W-:-:S04]  /*38d0*/  USEL UR7, UR7, URZ, UP0 ;  /* 0x000000ff07077287 */ /* 0x000fc80008000000 */
[----:B------:R-:W-:Y:S01]  /*38e0*/  ULEA UR7, UR7, UR5, 0x3 ;  /* 0x0000000507077291 */ /* 0x000fe2000f8e18ff */
[----:B------:R-:W-:-:S04]  /*38f0*/  LOP3.LUT R2, R2, UR6, RZ, 0x3c, !PT ;  /* 0x0000000602027c12 */ /* 0x000fc8000f8e3cff */
[----:B------:R-:W-:-:S04]  /*3900*/  SHF.L.U32 R2, R2, 0x1f, RZ ;  /* 0x0000001f02027819 */ /* 0x000fc800000006ff */
[----:B------:R-:W2:Y:S02]  /*3910*/  SYNCS.PHASECHK.TRANS64.TRYWAIT P0, [UR7], R2 ;  /* 0x00000002ff0075a7 */ /* 0x000ea40008001107 */
[----:B--2---:R-:W-:Y:S05]  /*3920*/  @!P0 BRA `(.L_x_61) ;  /* 0x0000005c00108947 */ /* 0x004fea0003800000 */
.L_x_151:
[----:B------:R-:W-:Y:S01]  /*3930*/  NOP ;  /* 0x0000000000007918 */ /* 0x000fe20000000000 */
[----:B-1----:R-:W1:Y:S01]  /*3940*/  LDS R0, [UR4+0x14] ;  /* 0x00001404ff007984 */ /* 0x002e620008000800 */
[----:B------:R-:W-:Y:S01]  /*3950*/  ULOP3.LUT UR6, UR16, 0xffff, URZ, 0xc0, !UPT ;  /* 0x0000ffff10067892 */ /* 0x000fe2000f8ec0ff */
[----:B------:R-:W-:Y:S01]  /*3960*/  UMOV UR8, 0xffff ;  /* 0x0000ffff00087882 */ /* 0x000fe20000000000 */
[----:B------:R-:W-:Y:S02]  /*3970*/  UMOV UR5, 0x1 ;  /* 0x0000000100057882 */ /* 0x000fe40000000000 */
[----:B------:R-:W-:-:S04]  /*3980*/  USHF.R.U32.HI UR6, URZ, 0x5, UR6 ;  /* 0x00000005ff067899 */ /* 0x000fc80008011606 */
[----:B------:R-:W-:Y:S02]  /*3990*/  USHF.L.U32 UR8, UR8, UR6, URZ ;  /* 0x0000000608087299 */ /* 0x000fe400080006ff */
[----:B------:R-:W-:-:S04]  /*39a0*/  USHF.L.U32 UR5, UR5, UR6, URZ ;  /* 0x0000000605057299 */ /* 0x000fc800080006ff */
[----:B-1----:R-:W-:-:S04]  /*39b0*/  LOP3.LUT R0, R0, UR8, RZ, 0xc0, !PT ;  /* 0x0000000800007c12 */ /* 0x002fc8000f8ec0ff */
[----:B------:R-:W-:-:S13]  /*39c0*/  ISETP.NE.AND P0, PT, R0, UR8, PT ;  /* 0x0000000800007c0c */ /* 0x000fda000bf05270 */
[----:B------:R-:W-:Y:S05]  /*39d0*/  @P0 BRA `(.L_x_62) ;  /* 0x0000000000580947 */ /* 0x000fea0003800000 */
[----:B------:R-:W1:Y:S02]  /*39e0*/  LDS R0, [UR4+0x18] ;  /* 0x00001804ff007984 */ /* 0x000e640008000800 */
[----:B-1----:R-:W-:-:S04]  /*39f0*/  LOP3.LUT R0, R0, UR5, RZ, 0xc0, !PT ;  /* 0x0000000500007c12 */ /* 0x002fc8000f8ec0ff */
[----:B------:R-:W-:-:S13]  /*3a00*/  ISETP.NE.AND P0, PT, R0, UR5, PT ;  /* 0x0000000500007c0c */ /* 0x000fda000bf05270 */
[----:B------:R-:W-:Y:S05]  /*3a10*/  @P0 BRA `(.L_x_63) ;  /* 0x00000000003c0947 */ /* 0x000fea0003800000 */
[----:B------:R-:W1:Y:S01]  /*3a20*/  S2R R2, SR_LANEID ;  /* 0x0000000000027919 */ /* 0x000e620000000000 */
[----:B------:R-:W-:Y:S01]  /*3a30*/  ULOP3.LUT UR8, URZ, UR8, URZ, 0x33, !UPT ;  /* 0x00000008ff087292 */ /* 0x000fe2000f8e33ff */
[----:B------:R-:W-:Y:S02]  /*3a40*/  VOTEU.ANY UR7, UPT, PT ;  /* 0x0000000000077886 */ /* 0x000fe400038e0100 */
[----:B------:R-:W-:-:S03]  /*3a50*/  UFLO.U32 UR7, UR7 ;  /* 0x00000007000772bd */ /* 0x000fc600080e0000 */
[----:B------:R-:W-:-:S04]  /*3a60*/  IMAD.U32 R0, RZ, RZ, UR8 ;  /* 0x00000008ff007e24 */ /* 0x000fc8000f8e00ff */
[----:B------:R2:W4:Y:S02]  /*3a70*/  REDUX UR6, R0 ;  /* 0x00000000000673c4 */ /* 0x0005240000000000 */
[----:B------:R1:W-:Y:S02]  /*3a80*/  UTCATOMSWS.AND URZ, UR8 ;  /* 0x0000000800ff79e3 */ /* 0x0003e40008000000 */
[----:B-1----:R-:W-:Y:S02]  /*3a90*/  ISETP.EQ.U32.AND P0, PT, R2, UR7, PT ;  /* 0x0000000702007c0c */ /* 0x002fe4000bf02070 */
[----:B--2---:R-:W-:Y:S02]  /*3aa0*/  LOP3.LUT R0, RZ, UR5, RZ, 0x33, !PT ;  /* 0x00000005ff007c12 */ /* 0x004fe4000f8e33ff */
[----:B----4-:R-:W-:Y:S02]  /*3ab0*/  MOV R2, UR6 ;  /* 0x0000000600027c02 */ /* 0x010fe40008000f00 */
[----:B------:R-:W1:Y:S07]  /*3ac0*/  REDUX UR5, R0 ;  /* 0x00000000000573c4 */ /* 0x000e6e0000000000 */
[----:B------:R2:W-:Y:S01]  /*3ad0*/  @P0 ATOMS.AND RZ, [UR4+0x14], R2 ;  /* 0x00001402ffff098c */ /* 0x0005e2000a800004 */
[----:B-1----:R-:W-:-:S05]  /*3ae0*/  IMAD.U32 R0, RZ, RZ, UR5 ;  /* 0x00000005ff007e24 */ /* 0x002fca000f8e00ff */
[----:B------:R2:W-:Y:S01]  /*3af0*/  @P0 ATOMS.AND RZ, [UR4+0x18], R0 ;  /* 0x00001800ffff098c */ /* 0x0005e2000a800004 */
[----:B------:R-:W-:Y:S05]  /*3b00*/  BRA `(.L_x_64) ;  /* 0x0000000000147947 */ /* 0x000fea0003800000 */
.L_x_63:
[----:B------:R-:W-:Y:S02]  /*3b10*/  MOV R2, 0x3b30 ;  /* 0x00003b3000027802 */ /* 0x000fe40000000f00 */
[----:B---3-5:R-:W-:Y:S05]  /*3b20*/  CALL.REL.NOINC `($__internal_0_$__cuda_sm10x_tcgen05_guardrail_trap_col_being_dealloced_not_returned_by_alloc) ;  /* 0x0000005c00f87944 */ /* 0x028fea0003c00000 */
[----:B------:R-:W-:Y:S05]  /*3b30*/  BRA `(.L_x_64) ;  /* 0x0000000000087947 */ /* 0x000fea0003800000 */
.L_x_62:
[----:B------:R-:W-:Y:S02]  /*3b40*/  MOV R2, 0x3b60 ;  /* 0x00003b6000027802 */ /* 0x000fe40000000f00 */
[----:B---3-5:R-:W-:Y:S05]  /*3b50*/  CALL.REL.NOINC `($__internal_2_$__cuda_sm10x_tcgen05_guardrail_trap_unallocated_columns_being_dealloced) ;  /* 0x0000006000047944 */ /* 0x028fea0003c00000 */
.L_x_64:
[----:B------:R-:W-:Y:S01]  /*3b60*/  NOP ;  /* 0x0000000000007918 */ /* 0x000fe20000000000 */
[----:B------:R-:W-:Y:S05]  /*3b70*/  EXIT ;  /* 0x000000000000794d */ /* 0x000fea0003800000 */
.L_x_46:
[----:B------:R-:W-:-:S09]  /*3b80*/  UISETP.NE.OR UP2, UPT, UR8, 0x3, !UP2 ;  /* 0x000000030800788c */ /* 0x000fd2000d745670 */
[----:B------:R-:W-:Y:S05]  /*3b90*/  BRA.U UP2, `(.L_x_65) ;  /* 0x0000001102087547 */ /* 0x000fea000b800000 */
[----:B------:R-:W1:Y:S01]  /*3ba0*/  LDC R0, c[0x0][0xb30] ;  /* 0x0002cc00ff007b82 */ /* 0x000e620000000800 */
[----:B------:R-:W2:Y:S01]  /*3bb0*/  LDCU.64 UR8, c[0x0][0x888] ;  /* 0x00011100ff0877ac */ /* 0x000ea20008000a00 */
[----:B------:R-:W-:Y:S02]  /*3bc0*/  HFMA2 R27, -RZ, RZ, 0, 0 ;  /* 0x00000000ff1b7431 */ /* 0x000fe400000001ff */
[----:B------:R-:W-:Y:S01]  /*3bd0*/  IMAD.MOV.U32 R29, RZ, RZ, 0x1 ;  /* 0x00000001ff1d7424 */ /* 0x000fe200078e00ff */
[----:B------:R-:W-:Y:S01]  /*3be0*/  MOV R25, 0x2000 ;  /* 0x0000200000197802 */ /* 0x000fe20000000f00 */
[----:B------:R-:W4:Y:S01]  /*3bf0*/  LDCU.64 UR4, c[0x0][0x890] ;  /* 0x00011200ff0477ac */ /* 0x000f220008000a00 */
[----:B------:R-:W-:Y:S01]  /*3c00*/  IMAD.MOV.U32 R28, RZ, RZ, RZ ;  /* 0x000000ffff1c7224 */ /* 0x000fe200078e00ff */
[----:B------:R-:W3:Y:S01]  /*3c10*/  LDC R24, c[0x0][0x370] ;  /* 0x0000dc00ff187b82 */ /* 0x000ee20000000800 */
[----:B------:R-:W-:Y:S01]  /*3c20*/  UMOV UR7, 0x400 ;  /* 0x0000040000077882 */ /* 0x000fe20000000000 */
[----:B------:R-:W-:-:S02]  /*3c30*/  UPLOP3.LUT UP1, UPT, UPT, UPT, UPT, 0x40, 0x4 ;  /* 0x000000000004789c */ /* 0x000fc40003f2e870 */
[----:B------:R-:W-:-:S04]  /*3c40*/  ULEA UR7, UR37, UR7, 0x18 ;  /* 0x0000000725077291 */ /* 0x000fc8000f8ec0ff */
[----:B------:R-:W3:Y:S01]  /*3c50*/  LDC R3, c[0x0][0xb0c] ;  /* 0x0002c300ff037b82 */ /* 0x000ee20000000800 */
[----:B------:R-:W-:Y:S02]  /*3c60*/  UIADD3 UR13, UPT, UPT, UR7, 0x38, URZ ;  /* 0x00000038070d7890 */ /* 0x000fe4000fffe0ff */
[----:B--2---:R-:W-:Y:S02]  /*3c70*/  UISETP.NE.U32.AND UP2, UPT, UR8, URZ, UPT ;  /* 0x000000ff0800728c */ /* 0x004fe4000bf45070 */
[----:B------:R-:W-:Y:S02]  /*3c80*/  UIADD3 UR33, UPT, UPT, UR7, 0x20, URZ ;  /* 0x0000002007217890 */ /* 0x000fe4000fffe0ff */
[----:B----4-:R-:W-:Y:S01]  /*3c90*/  UISETP.NE.U32.AND UP3, UPT, UR4, URZ, UPT ;  /* 0x000000ff0400728c */ /* 0x010fe2000bf65070 */
[----:B------:R-:W2:Y:S01]  /*3ca0*/  LDC R18, c[0x0][0xb20] ;  /* 0x0002c800ff127b82 */ /* 0x000ea20000000800 */
[----:B-1----:R-:W-:Y:S01]  /*3cb0*/  ISETP.NE.AND P1, PT, R0, 0x1, PT ;  /* 0x000000010000780c */ /* 0x002fe20003f25270 */
[----:B------:R-:W-:-:S02]  /*3cc0*/  UISETP.NE.AND.EX UP2, UPT, UR9, URZ, UPT, UP2 ;  /* 0x000000ff0900728c */ /* 0x000fc4000bf45320 */
[----:B------:R-:W-:Y:S02]  /*3cd0*/  UIADD3 UR25, UPT, UPT, UR7, 0x28, URZ ;  /* 0x0000002807197890 */ /* 0x000fe4000fffe0ff */
[----:B------:R-:W-:Y:S02]  /*3ce0*/  UIADD3 UR17, UPT, UPT, UR7, 0x30, URZ ;  /* 0x0000003007117890 */ /* 0x000fe4000fffe0ff */
[----:B------:R-:W1:Y:S01]  /*3cf0*/  LDC.64 R30, c[0x0][0x348] ;  /* 0x0000d200ff1e7b82 */ /* 0x000e620000000a00 */
[----:B------:R-:W-:Y:S02]  /*3d00*/  UPRMT UR13, UR37, 0x654, UR13 ;  /* 0x00000654250d7896 */ /* 0x000fe4000800000d */
[----:B------:R-:W-:-:S05]  /*3d10*/  UISETP.NE.AND.EX UP3, UPT, UR5, URZ, UPT, UP3 ;  /* 0x000000ff0500728c */ /* 0x000fca000bf65330 */
[----:B------:R-:W4:Y:S08]  /*3d20*/  LDC.64 R16, c[0x0][0xb10] ;  /* 0x0002c400ff107b82 */ /* 0x000f300000000a00 */
[----:B------:R-:W1:Y:S08]  /*3d30*/  LDC.64 R6, c[0x0][0xb18] ;  /* 0x0002c600ff067b82 */ /* 0x000e700000000a00 */
[----:B------:R-:W1:Y:S08]  /*3d40*/  LDC.64 R4, c[0x0][0xb28] ;  /* 0x0002ca00ff047b82 */ /* 0x000e700000000a00 */
[----:B--23--:R-:W1:Y:S02]  /*3d50*/  LDC R19, c[0x0][0x374] ;  /* 0x0000dd00ff137b82 */ /* 0x00ce640000000800 */
.L_x_76:
[C---:B------:R-:W-:Y:S02]  /*3d60*/  LEA R0, R28.reuse, UR7, 0x3 ;  /* 0x000000071c007c11 */ /* 0x040fe4000f8e18ff */
[----:B------:R-:W-:Y:S02]  /*3d70*/  SHF.L.U32 R2, R27, 0x1f, RZ ;  /* 0x0000001f1b027819 */ /* 0x000fe400000006ff */
[----:B------:R-:W-:Y:S02]  /*3d80*/  LEA R20, R28, UR7, 0x4 ;  /* 0x000000071c147c11 */ /* 0x000fe4000f8e20ff */
[----:B--2---:R-:W2:Y:S02]  /*3d90*/  SYNCS.PHASECHK.TRANS64.TRYWAIT P0, [R0+URZ+0x70], R2 ;  /* 0x00007002000075a7 */ /* 0x004ea400080011ff */
[----:B--2---:R-:W-:Y:S05]  /*3da0*/  @!P0 BRA `(.L_x_66) ;  /* 0x0000005800088947 */ /* 0x004fea0003800000 */
.L_x_152:
[----:B------:R-:W-:Y:S01]  /*3db0*/  ISETP.GE.AND P0, PT, R40, 0x1, PT ;  /* 0x000000012800780c */ /* 0x000fe20003f06270 */
[----:B------:R-:W3:Y:S01]  /*3dc0*/  LDS.128 R20, [R20+0x100] ;  /* 0x0001000014147984 */ /* 0x000ee20000000c00 */
[----:B--2---:R-:W-:Y:S01]  /*3dd0*/  VIADD R0, R0, 0x80 ;  /* 0x0000008000007836 */ /* 0x004fe20000000000 */
[----:B------:R-:W-:Y:S01]  /*3de0*/  @!PT LDS RZ, [RZ] ;  /* 0x00000000fffff984 */ /* 0x000fe20000000800 */
[----:B------:R-:W-:Y:S01]  /*3df0*/  @!PT LDS RZ, [RZ] ;  /* 0x00000000fffff984 */ /* 0x000fe20000000800 */
[----:B------:R-:W-:Y:S01]  /*3e00*/  @!PT LDS RZ, [RZ] ;  /* 0x00000000fffff984 */ /* 0x000fe20000000800 */
[----:B------:R-:W-:Y:S01]  /*3e10*/  @!PT LDS RZ, [RZ] ;  /* 0x00000000fffff984 */ /* 0x000fe20000000800 */
[----:B------:R2:W-:Y:S06]  /*3e20*/  MEMBAR.ALL.CTA ;  /* 0x0000000000007992 */ /* 0x0005ec0000008000 */
[----:B--2---:R-:W2:Y:S01]  /*3e30*/  FENCE.VIEW.ASYNC.S ;  /* 0x00000000000073c6 */ /* 0x004ea20000000000 */
[----:B------:R-:W-:Y:S04]  /*3e40*/  PRMT R0, RZ, 0x654, R0 ;  /* 0x00000654ff007816 */ /* 0x000fe80000000000 */
[----:B--2---:R2:W-:Y:S01]  /*3e50*/  SYNCS.ARRIVE.TRANS64.RED.A1T0 RZ, [R0+URZ], RZ ;  /* 0x000000ff00ff79a7 */ /* 0x0045e200081004ff */
[----:B---3--:R-:W-:Y:S11]  /*3e60*/  LOP3.LUT P3, RZ, R22, 0x1, RZ, 0xc0, !PT ;  /* 0x0000000116ff7812 */ /* 0x008ff6000786c0ff */
[----:B------:R-:W-:Y:S02]  /*3e70*/  @!UPT UIADD3 URZ, UPT, UPT, URZ, URZ, URZ ;  /* 0x000000fffffff290 */ /* 0x000fe4000fffe0ff */
[----:B------:R-:W-:Y:S02]  /*3e80*/  @P3 MOV R11, R20 ;  /* 0x00000014000b3202 */ /* 0x000fe40000000f00 */
[----:B------:R-:W-:Y:S01]  /*3e90*/  @P3 LOP3.LUT R10, R21, 0xffff, RZ, 0xc0, !PT ;  /* 0x0000ffff150a3812 */ /* 0x000fe200078ec0ff */
[----:B--2---:R-:W-:Y:S06]  /*3ea0*/  @!P0 BRA `(.L_x_67) ;  /* 0x0000000000a48947 */ /* 0x004fec0003800000 */
[-C--:B-1----:R-:W-:Y:S01]  /*3eb0*/  IMAD.HI.U32 R0, R19, R7.reuse, RZ ;  /* 0x0000000713007227 */ /* 0x082fe200078e00ff */
[----:B------:R-:W-:Y:S02]  /*3ec0*/  ISETP.NE.AND P0, PT, R6, 0x1, PT ;  /* 0x000000010600780c */ /* 0x000fe40003f05270 */
[----:B------:R-:W-:Y:S01]  /*3ed0*/  ISETP.NE.AND P2, PT, R40, 0x1, PT ;  /* 0x000000012800780c */ /* 0x000fe20003f45270 */
[----:B----4-:R-:W-:Y:S01]  /*3ee0*/  IMAD.HI.U32 R9, R24, R16, RZ ;  /* 0x0000001018097227 */ /* 0x010fe200078e00ff */
[----:B------:R-:W-:Y:S02]  /*3ef0*/  SHF.R.U32.HI R0, RZ, R18, R0 ;  /* 0x00000012ff007219 */ /* 0x000fe40000011600 */
[----:B------:R-:W-:Y:S01]  /*3f00*/  ISETP.NE.AND P4, PT, R3, 0x1, PT ;  /* 0x000000010300780c */ /* 0x000fe20003f85270 */
[----:B------:R-:W-:Y:S01]  /*3f10*/  IMAD.HI.U32 R13, R10, R7, RZ ;  /* 0x000000070a0d7227 */ /* 0x000fe200078e00ff */
[----:B------:R-:W-:Y:S02]  /*3f20*/  SHF.R.U32.HI R9, RZ, R17, R9 ;  /* 0x00000011ff097219 */ /* 0x000fe40000011609 */
[----:B------:R-:W-:Y:S01]  /*3f30*/  SEL R0, R19, R0, !P0 ;  /* 0x0000000013007207 */ /* 0x000fe20004000000 */
[----:B------:R-:W-:Y:S01]  /*3f40*/  IMAD.HI.U32 R12, R11, R16, RZ ;  /* 0x000000100b0c7227 */ /* 0x000fe200078e00ff */
[----:B------:R-:W-:Y:S03]  /*3f50*/  SEL R9, R24, R9, !P4 ;  /* 0x0000000918097207 */ /* 0x000fe60006000000 */
[-C--:B------:R-:W-:Y:S01]  /*3f60*/  IMAD.HI.U32 R8, R0, R4.reuse, RZ ;  /* 0x0000000400087227 */ /* 0x080fe200078e00ff */
[----:B------:R-:W-:Y:S03]  /*3f70*/  SHF.R.U32.HI R12, RZ, R17, R12 ;  /* 0x00000011ff0c7219 */ /* 0x000fe6000001160c */
[----:B------:R-:W-:Y:S01]  /*3f80*/  IMAD.HI.U32 R2, R9, R4, RZ ;  /* 0x0000000409027227 */ /* 0x000fe200078e00ff */
[-C--:B------:R-:W-:Y:S02]  /*3f90*/  @P2 SHF.R.U32.HI R0, RZ, R5.reuse, R8 ;  /* 0x00000005ff002219 */ /* 0x080fe40000011608 */
[----:B------:R-:W-:Y:S02]  /*3fa0*/  SHF.R.U32.HI R8, RZ, R18, R13 ;  /* 0x00000012ff087219 */ /* 0x000fe4000001160d */
[----:B------:R-:W-:Y:S01]  /*3fb0*/  @P2 SHF.R.U32.HI R9, RZ, R5, R2 ;  /* 0x00000005ff092219 */ /* 0x000fe20000011602 */
[----:B------:R-:W-:Y:S01]  /*3fc0*/  IMAD R0, R40, R0, RZ ;  /* 0x0000000028007224 */ /* 0x000fe200078e02ff */
[----:B------:R-:W-:Y:S02]  /*3fd0*/  SEL R8, R10, R8, !P0 ;  /* 0x000000080a087207 */ /* 0x000fe40004000000 */
[----:B------:R-:W-:Y:S01]  /*3fe0*/  SEL R2, R11, R12, !P4 ;  /* 0x0000000c0b027207 */ /* 0x000fe20006000000 */
[----:B------:R-:W-:Y:S01]  /*3ff0*/  IMAD R12, R40, R9, RZ ;  /* 0x00000009280c7224 */ /* 0x000fe200078e02ff */
[C---:B------:R-:W-:Y:S01]  /*4000*/  ISETP.GE.AND P0, PT, R8.reuse, R0, PT ;  /* 0x000000000800720c */ /* 0x040fe20003f06270 */
[----:B------:R-:W-:Y:S03]  /*4010*/  IMAD.HI.U32 R0, R8, R4, RZ ;  /* 0x0000000408007227 */ /* 0x000fe600078e00ff */
[----:B------:R-:W-:Y:S02]  /*4020*/  ISETP.GE.OR P0, PT, R2, R12, P0 ;  /* 0x0000000c0200720c */ /* 0x000fe40000706670 */
[-C--:B------:R-:W-:Y:S04]  /*4030*/  SHF.R.U32.HI R0, RZ, R5.reuse, R0 ;  /* 0x00000005ff007219 */ /* 0x080fe80000011600 */
[----:B------:R-:W-:Y:S05]  /*4040*/  SEL R13, R8, R0, !P2 ;  /* 0x00000000080d7207 */ /* 0x000fea0005000000 */
[----:B------:R-:W-:Y:S02]  /*4050*/  IMAD.MOV R12, RZ, RZ, -R13 ;  /* 0x000000ffff0c7224 */ /* 0x000fe400078e0a0d */
[----:B------:R-:W-:Y:S04]  /*4060*/  @!P0 IMAD.HI.U32 R0, R2, R4, RZ ;  /* 0x0000000402008227 */ /* 0x000fe800078e00ff */
[----:B------:R-:W-:Y:S01]  /*4070*/  IMAD R12, R40, R12, R8 ;  /* 0x0000000c280c7224 */ /* 0x000fe200078e0208 */
[----:B------:R-:W-:Y:S04]  /*4080*/  @!P0 SHF.R.U32.HI R0, RZ, R5, R0 ;  /* 0x00000005ff008219 */ /* 0x000fe80000011600 */
[----:B------:R-:W-:Y:S04]  /*4090*/  @!P0 SEL R0, R2, R0, !P2 ;  /* 0x0000000002008207 */ /* 0x000fe80005000000 */
[----:B------:R-:W-:Y:S01]  /*40a0*/  @!P0 IADD3 R13, PT, PT, R13, -R0, RZ ;  /* 0x800000000d0d8210 */ /* 0x000fe20007ffe0ff */
[----:B------:R-:W-:Y:S01]  /*40b0*/  @!P0 IMAD R0, R9, R12, R0 ;  /* 0x0000000c09008224 */ /* 0x000fe200078e0200 */
[----:B------:R-:W-:Y:S01]  /*40c0*/  IADD3 R9, PT, PT, -R8, RZ, RZ ;  /* 0x000000ff08097210 */ /* 0x000fe20007ffe1ff */
[--C-:B------:R-:W-:Y:S02]  /*40d0*/  IMAD.MOV R12, RZ, RZ, -R2.reuse ;  /* 0x000000ffff0c7224 */ /* 0x100fe400078e0a02 */
[----:B------:R-:W-:Y:S02]  /*40e0*/  @!P0 IMAD R8, R13, R40, R2 ;  /* 0x000000280d088224 */ /* 0x000fe400078e0202 */
[----:B------:R-:W-:Y:S02]  /*40f0*/  @!P0 IMAD.MOV.U32 R2, RZ, RZ, R0 ;  /* 0x000000ffff028224 */ /* 0x000fe400078e0000 */
[----:B------:R-:W-:Y:S02]  /*4100*/  IMAD R11, R3, R12, R11 ;  /* 0x0000000c030b7224 */ /* 0x000fe400078e020b */
[----:B------:R-:W-:Y:S02]  /*4110*/  IMAD R10, R6, R9, R10 ;  /* 0x00000009060a7224 */ /* 0x000fe400078e020a */
[----:B------:R-:W-:Y:S02]  /*4120*/  IMAD R11, R2, R3, R11 ;  /* 0x00000003020b7224 */ /* 0x000fe400078e020b */
[----:B------:R-:W-:Y:S02]  /*4130*/  IMAD R10, R8, R6, R10 ;  /* 0x00000006080a7224 */ /* 0x000fe400078e020a */
.L_x_67:
[----:B------:R-:W-:Y:S05]  /*4140*/  BRA.U UP1, `(.L_x_68) ;  /* 0x0000000101107547 */ /* 0x000fea000b800000 */
[----:B------:R-:W-:Y:S04]  /*4150*/  MOV R2, UR6 ;  /* 0x0000000600027c02 */ /* 0x000fe80008000f00 */
[----:B------:R-:W-:Y:S04]  /*4160*/  SHF.L.U32 R2, R2, 0x1f, RZ ;  /* 0x0000001f02027819 */ /* 0x000fe800000006ff */
[----:B------:R-:W2:Y:S02]  /*4170*/  SYNCS.PHASECHK.TRANS64.TRYWAIT P0, [UR7+0x68], R2 ;  /* 0x00006802ff0075a7 */ /* 0x000ea40008001107 */
[----:B--2---:R-:W-:Y:S05]  /*4180*/  @!P0 BRA `(.L_x_69) ;  /* 0x0000005400248947 */ /* 0x004fea0003800000 */
.L_x_68:
[----:B------:R-:W-:Y:S02]  /*4190*/  R2UR UR35, R15 ;  /* 0x000000000f2372ca */ /* 0x000fe400000e0000 */
[----:B------:R-:W-:Y:S02]  /*41a0*/  R2UR UR34, R14 ;  /* 0x000000000e2272ca */ /* 0x000fe400000e0000 */
[----:B------:R-:W-:Y:S02]  /*41b0*/  ISETP.NE.U32.AND P2, PT, RZ, UR4, PT ;  /* 0x00000004ff007c0c */ /* 0x000fe4000bf45070 */
[----:B------:R-:W-:Y:S02]  /*41c0*/  SHF.L.U32 R14, R29, 0x1f, RZ ;  /* 0x0000001f1d0e7819 */ /* 0x000fe400000006ff */
[----:B------:R-:W-:Y:S05]  /*41d0*/  ISETP.NE.AND.EX P2, PT, RZ, UR5, PT, P2 ;  /* 0x00000005ff007c0c */ /* 0x000fea000bf45320 */
[----:B------:R-:W-:Y:S02]  /*41e0*/  USHF.L.U32 UR35, UR35, 0x6, URZ ;  /* 0x0000000623237899 */ /* 0x000fe400080006ff */
[----:B------:R-:W-:Y:S01]  /*41f0*/  USHF.L.U32 UR34, UR34, 0x8, URZ ;  /* 0x0000000822227899 */ /* 0x000fe200080006ff */
[----:B------:R-:W-:Y:S11]  /*4200*/  BRA.U !UP3, `(.L_x_70) ;  /* 0x000000010b347547 */ /* 0x000ff6000b800000 */
[----:B------:R-:W-:Y:S01]  /*4210*/  UPLOP3.LUT UP0, UPT, UPT, UPT, UP2, 0x80, 0x8 ;  /* 0x000000000008789c */ /* 0x000fe20003f0f020 */
[----:B--2---:R-:W-:Y:S02]  /*4220*/  HFMA2 R0, -RZ, RZ, 0, 5.9604644775390625e-08 ;  /* 0x00000001ff007431 */ /* 0x004fe400000001ff */
[----:B------:R-:W-:Y:S03]  /*4230*/  IMAD.MOV.U32 R88, RZ, RZ, 0x1 ;  /* 0x00000001ff587424 */ /* 0x000fe600078e00ff */
[----:B------:R-:W-:Y:S05]  /*4240*/  PLOP3.LUT P0, PT, PT, PT, UP0, 0x80, 0x8 ;  /* 0x000000000008781c */ /* 0x000fea0003f0f008 */
[----:B------:R-:W2:Y:S01]  /*4250*/  @UP0 LDCU.64 UR10, c[0x0][0x888] ;  /* 0x00011100ff0a07ac */ /* 0x000ea20008000a00 */
[----:B------:R-:W-:Y:S07]  /*4260*/  @UP0 UIMAD UR8, UR36, UR4, URZ ;  /* 0x00000004240802a4 */ /* 0x000fee000f8e02ff */
[----:B------:R-:W-:Y:S01]  /*4270*/  @!P0 PRMT R88, R0, 0x7610, R88 ;  /* 0x0000761000588816 */ /* 0x000fe20000000058 */
[----:B--2---:R-:W-:Y:S03]  /*4280*/  @UP0 UIMAD.WIDE UR10, UR8, 0x4, UR10 ;  /* 0x00000004080a08a5 */ /* 0x004fe6000f8e020a */
[----:B------:R-:W2:Y:S03]  /*4290*/  @!UP0 LDCU UR8, c[0x0][0x880] ;  /* 0x00011000ff0887ac */ /* 0x000ea60008000800 */
[----:B------:R-:W-:Y:S01]  /*42a0*/  IMAD.U32 R8, RZ, RZ, UR10 ;  /* 0x0000000aff087e24 */ /* 0x000fe2000f8e00ff */
[----:B------:R-:W-:Y:S05]  /*42b0*/  MOV R9, UR11 ;  /* 0x0000000b00097c02 */ /* 0x000fea0008000f00 */
[----:B-----5:R3:W5:Y:S02]  /*42c0*/  @P0 LDG.E R49, desc[UR46][R8.64] ;  /* 0x0000002e08310981 */ /* 0x020764000c1e1900 */
[----:B--23--:R-:W-:Y:S07]  /*42d0*/  @!P0 IMAD.U32 R49, RZ, RZ, UR8 ;  /* 0x00000008ff318e24 */ /* 0x00cfee000f8e00ff */
.L_x_70:
[----:B-----5:R-:W-:Y:S01]  /*42e0*/  @!P2 FSETP.EQ.AND P0, PT, R49, RZ, PT ;  /* 0x000000ff3100a20b */ /* 0x020fe20003f02000 */
[----:B------:R-:W-:Y:S01]  /*42f0*/  @!UPT UIADD3 URZ, UPT, UPT, URZ, URZ, URZ ;  /* 0x000000fffffff290 */ /* 0x000fe2000fffe0ff */
[----:B------:R-:W-:Y:S11]  /*4300*/  @!P2 BRA `(.L_x_71) ;  /* 0x000000000014a947 */ /* 0x000ff60003800000 */
[----:B------:R-:W-:Y:S02]  /*4310*/  LOP3.LUT P2, RZ, R88, 0xff, RZ, 0xc0, !PT ;  /* 0x000000ff58ff7812 */ /* 0x000fe4000784c0ff */
[----:B------:R-:W-:Y:S04]  /*4320*/  PLOP3.LUT P0, PT, PT, PT, UP0, 0x80, 0x8 ;  /* 0x000000000008781c */ /* 0x000fe80003f0f008 */
[----:B------:R-:W-:Y:S07]  /*4330*/  PLOP3.LUT P0, PT, P0, PT, PT, 0x8, 0x80 ;  /* 0x000000000080781c */ /* 0x000fee000070e170 */
[----:B------:R-:W-:Y:S11]  /*4340*/  @P2 FSETP.EQ.AND P0, PT, R49, RZ, PT ;  /* 0x000000ff3100220b */ /* 0x000ff60003f02000 */
[----:B------:R-:W-:Y:S02]  /*4350*/  @!UPT UIADD3 URZ, UPT, UPT, URZ, URZ, URZ ;  /* 0x000000fffffff290 */ /* 0x000fe4000fffe0ff */
.L_x_71:
[----:B------:R-:W3:Y:S01]  /*4360*/  SYNCS.PHASECHK.TRANS64.TRYWAIT P2, [UR7+0x40], R14 ;  /* 0x0000400eff0075a7 */ /* 0x000ee20008041107 */
[----:B------:R-:W-:Y:S04]  /*4370*/  ELECT P4, URZ, PT ;  /* 0x0000000000ff782f */ /* 0x000fe80003880000 */
[----:B------:R-:W-:Y:S11]  /*4380*/  PLOP3.LUT P4, PT, P0, P4, PT, 0xf2, 0x2f ;  /* 0x00000000002f781c */ /* 0x000ff60000789e72 */
[----:B------:R-:W-:Y:S02]  /*4390*/  @!UPT UIADD3 URZ, UPT, UPT, URZ, URZ, URZ ;  /* 0x000000fffffff290 */ /* 0x000fe4000fffe0ff */
[----:B-1----:R-:W-:Y:S05]  /*43a0*/  @!P4 IADD3 R8, P0, PT, R30, 0x580, RZ ;  /* 0x000005801e08c810 */ /* 0x002fea0007f1e0ff */
[----:B--2---:R-:W-:Y:S01]  /*43b0*/  @!P4 IMAD.X R2, RZ, RZ, R31, P0 ;  /* 0x000000ffff02c224 */ /* 0x004fe200000e061f */
[----:B---3--:R-:W-:Y:S07]  /*43c0*/  @!P2 BRA `(.L_x_72) ;  /* 0x0000005000aca947 */ /* 0x008fee0003800000 */
.L_x_155:
[----:B------:R-:W-:Y:S01]  /*43d0*/  @!P4 R2UR UR8, R2 ;  /* 0x000000000208c2ca */ /* 0x000fe200000e0000 */
[----:B------:R-:W-:Y:S01]  /*43e0*/  VOTEU.ALL UP1, P4 ;  /* 0x0000000000ff7886 */ /* 0x000fe20002020000 */
[----:B------:R-:W-:Y:S01]  /*43f0*/  @!P4 R2UR UR9, R8 ;  /* 0x000000000809c2ca */ /* 0x000fe200000e0000 */
[----:B-1----:R-:W-:Y:S01]  /*4400*/  @!P4 IMAD.MOV.U32 R0, RZ, RZ, 0x2000 ;  /* 0x00002000ff00c424 */ /* 0x002fe200078e00ff */
[----:B------:R-:W-:Y:S01]  /*4410*/  UMOV UR10, 0x0 ;  /* 0x00000000000a7882 */ /* 0x000fe20000000000 */
[----:B------:R-:W-:Y:S01]  /*4420*/  UMOV UR11, 0x10000000 ;  /* 0x10000000000b7882 */ /* 0x000fe20000000000 */
[----:B------:R-:W-:Y:S01]  /*4430*/  @!UP1 UIADD3 UR32, UPT, UPT, UR7, 0x400, URZ ;  /* 0x0000040007209890 */ /* 0x000fe2000fffe0ff */
[----:B------:R-:W-:Y:S06]  /*4440*/  VOTEU.ALL UP1, P4 ;  /* 0x0000000000ff7886 */ /* 0x000fec0002020000 */
[----:B------:R-:W-:Y:S01]  /*4450*/  IMAD.U32 R9, RZ, RZ, UR8 ;  /* 0x00000008ff097e24 */ /* 0x000fe2000f8e00ff */
[----:B------:R-:W-:Y:S01]  /*4460*/  UPRMT UR8, UR37, 0x654, UR33 ;  /* 0x0000065425087896 */ /* 0x000fe20008000021 */
[----:B------:R-:W-:Y:S03]  /*4470*/  IMAD.U32 R8, RZ, RZ, UR9 ;  /* 0x00000009ff087e24 */ /* 0x000fe6000f8e00ff */
[----:B------:R-:W-:Y:S02]  /*4480*/  @!P4 R2UR UR15, R9 ;  /* 0x00000000090fc2ca */ /* 0x000fe400000e0000 */
[----:B------:R-:W-:Y:S02]  /*4490*/  @!P4 R2UR UR14, R8 ;  /* 0x00000000080ec2ca */ /* 0x000fe400000e0000 */
[----:B------:R-:W-:Y:S05]  /*44a0*/  @!P4 IADD3 R8, P0, PT, R30, 0x580, RZ ;  /* 0x000005801e08c810 */ /* 0x000fea0007f1e0ff */
[----:B------:R-:W-:Y:S06]  /*44b0*/  @!P4 IMAD.X R2, RZ, RZ, R31, P0 ;  /* 0x000000ffff02c224 */ /* 0x000fec00000e061f */
[----:B------:R1:W-:Y:S01]  /*44c0*/  @!UP1 UTMALDG.3D [UR32], [UR14], desc[UR10] ;  /* 0x00000a200e0095b4 */ /* 0x0003e20008011000 */
[----:B------:R1:W-:Y:S01]  /*44d0*/  @!P4 SYNCS.ARRIVE.TRANS64.RED.A0TR RZ, [UR7+0x20], R0 ;  /* 0x00002000ffffc9a7 */ /* 0x0003e20008300407 */
[----:B------:R-:W-:Y:S01]  /*44e0*/  SYNCS.ARRIVE.TRANS64.RED.A1T0 RZ, [UR8], RZ ;  /* 0x000000ffffff79a7 */ /* 0x000fe20008100408 */
[----:B------:R-:W2:Y:S02]  /*44f0*/  SYNCS.PHASECHK.TRANS64.TRYWAIT P2, [UR7+0x48], R14 ;  /* 0x0000480eff0075a7 */ /* 0x000ea40008041107 */
[----:B-12---:R-:W-:Y:S05]  /*4500*/  @!P2 BRA `(.L_x_73) ;  /* 0x000000500074a947 */ /* 0x006fea0003800000 */
.L_x_157:
[----:B------:R-:W-:Y:S01]  /*4510*/  @!P4 R2UR UR8, R2 ;  /* 0x000000000208c2ca */ /* 0x000fe200000e0000 */
[----:B------:R-:W-:Y:S01]  /*4520*/  VOTEU.ALL UP1, P4 ;  /* 0x0000000000ff7886 */ /* 0x000fe20002020000 */
[----:B------:R-:W-:Y:S01]  /*4530*/  @!P4 R2UR UR9, R8 ;  /* 0x000000000809c2ca */ /* 0x000fe200000e0000 */
[----:B-1----:R-:W-:Y:S01]  /*4540*/  @!P4 IMAD.MOV.U32 R0, RZ, RZ, 0x2000 ;  /* 0x00002000ff00c424 */ /* 0x002fe200078e00ff */
[----:B------:R-:W-:Y:S01]  /*4550*/  UMOV UR10, 0x0 ;  /* 0x00000000000a7882 */ /* 0x000fe20000000000 */
[----:B------:R-:W-:Y:S01]  /*4560*/  UMOV UR11, 0x10000000 ;  /* 0x10000000000b7882 */ /* 0x000fe20000000000 */
[----:B------:R-:W-:Y:S02]  /*4570*/  @!UP1 UIADD3 UR26, UPT, UPT, UR34, 0x40, URZ ;  /* 0x00000040221a9890 */ /* 0x000fe4000fffe0ff */
[----:B------:R-:W-:Y:S01]  /*4580*/  @!UP1 UIADD3 UR24, UPT, UPT, UR7, 0x2400, URZ ;  /* 0x0000240007189890 */ /* 0x000fe2000fffe0ff */
[----:B------:R-:W-:Y:S01]  /*4590*/  VOTEU.ALL UP1, P4 ;  /* 0x0000000000ff7886 */ /* 0x000fe20002020000 */
[----:B------:R-:W-:Y:S01]  /*45a0*/  UMOV UR27, UR35 ;  /* 0x00000023001b7c82 */ /* 0x000fe20008000000 */
[----:B------:R-:W-:Y:S02]  /*45b0*/  UMOV UR28, UR36 ;  /* 0x00000024001c7c82 */ /* 0x000fe40008000000 */
        /* <DEDUP_REMOVED lines=12> */
.L_x_159:
[----:B------:R-:W2:Y:S01]  /*4680*/  LDC.64 R12, c[0x0][0xb18] ;  /* 0x0002c600ff0c7b82 */ /* 0x000ea20000000a00 */
[----:B------:R-:W-:Y:S01]  /*4690*/  @!P4 R2UR UR8, R2 ;  /* 0x000000000208c2ca */ /* 0x000fe200000e0000 */
[----:B------:R-:W-:Y:S01]  /*46a0*/  VOTEU.ALL UP1, P4 ;  /* 0x0000000000ff7886 */ /* 0x000fe20002020000 */
[----:B------:R-:W-:Y:S01]  /*46b0*/  @!P4 R2UR UR9, R8 ;  /* 0x000000000809c2ca */ /* 0x000fe200000e0000 */
[----:B-1----:R-:W-:Y:S01]  /*46c0*/  @!P4 IMAD.MOV.U32 R0, RZ, RZ, 0x2000 ;  /* 0x00002000ff00c424 */ /* 0x002fe200078e00ff */
[----:B------:R-:W-:Y:S03]  /*46d0*/  UMOV UR10, 0x0 ;  /* 0x00000000000a7882 */ /* 0x000fe60000000000 */
[----:B------:R-:W1:Y:S01]  /*46e0*/  @!P1 LDC R2, c[0x0][0xb0c] ;  /* 0x0002c300ff029b82 */ /* 0x000e620000000800 */
[----:B------:R-:W-:Y:S01]  /*46f0*/  @!UP1 UIADD3 UR18, UPT, UPT, UR34, 0x80, URZ ;  /* 0x0000008022129890 */ /* 0x000fe2000fffe0ff */
[----:B------:R-:W-:Y:S01]  /*4700*/  @P3 SHF.R.U32.HI R26, RZ, 0x10, R21 ;  /* 0x00000010ff1a3819 */ /* 0x000fe20000011615 */
[----:B------:R-:W-:Y:S01]  /*4710*/  @!UP1 UIADD3 UR16, UPT, UPT, UR7, 0x4400, URZ ;  /* 0x0000440007109890 */ /* 0x000fe2000fffe0ff */
[----:B------:R-:W-:Y:S01]  /*4720*/  VIADD R28, R28, 0x1 ;  /* 0x000000011c1c7836 */ /* 0x000fe20000000000 */
[----:B------:R-:W-:Y:S01]  /*4730*/  VOTEU.ALL UP1, P4 ;  /* 0x0000000000ff7886 */ /* 0x000fe20002020000 */
[----:B------:R-:W-:Y:S01]  /*4740*/  UMOV UR11, 0x10000000 ;  /* 0x10000000000b7882 */ /* 0x000fe20000000000 */
[----:B------:R-:W-:Y:S01]  /*4750*/  UMOV UR19, UR35 ;  /* 0x0000002300137c82 */ /* 0x000fe20008000000 */
[----:B------:R-:W-:Y:S01]  /*4760*/  IMAD.U32 R9, RZ, RZ, UR8 ;  /* 0x00000008ff097e24 */ /* 0x000fe2000f8e00ff */
[----:B------:R-:W-:Y:S01]  /*4770*/  UMOV UR20, UR36 ;  /* 0x0000002400147c82 */ /* 0x000fe20008000000 */
[----:B------:R-:W-:Y:S01]  /*4780*/  IMAD.U32 R8, RZ, RZ, UR9 ;  /* 0x00000009ff087e24 */ /* 0x000fe2000f8e00ff */
[----:B------:R-:W-:Y:S02]  /*4790*/  UPRMT UR8, UR37, 0x654, UR17 ;  /* 0x0000065425087896 */ /* 0x000fe40008000011 */
[----:B------:R-:W-:Y:S02]  /*47a0*/  @!P4 R2UR UR15, R9 ;  /* 0x00000000090fc2ca */ /* 0x000fe400000e0000 */
[----:B------:R-:W-:Y:S02]  /*47b0*/  @!P4 R2UR UR14, R8 ;  /* 0x00000000080ec2ca */ /* 0x000fe400000e0000 */
[----:B------:R-:W3:Y:S11]  /*47c0*/  LDC.64 R8, c[0x0][0xb10] ;  /* 0x0002c400ff087b82 */ /* 0x000ef60000000a00 */
[----:B------:R1:W-:Y:S01]  /*47d0*/  @!UP1 UTMALDG.3D [UR16], [UR14], desc[UR10] ;  /* 0x00000a100e0095b4 */ /* 0x0003e20008011000 */
[----:B------:R5:W-:Y:S01]  /*47e0*/  @!P4 SYNCS.ARRIVE.TRANS64.RED.A0TR RZ, [UR7+0x30], R0 ;  /* 0x00003000ffffc9a7 */ /* 0x000be20008300407 */
[C---:B---3--:R-:W-:Y:S01]  /*47f0*/  @!P1 IMAD.HI.U32 R8, R11.reuse, R8, RZ ;  /* 0x000000080b089227 */ /* 0x048fe200078e00ff */
[----:B--2---:R-:W-:Y:S02]  /*4800*/  @!P1 ISETP.NE.AND P0, PT, R12, 0x1, PT ;  /* 0x000000010c00980c */ /* 0x004fe40003f05270 */
[----:B-1----:R-:W-:Y:S01]  /*4810*/  @!P1 ISETP.NE.AND P2, PT, R2, 0x1, PT ;  /* 0x000000010200980c */ /* 0x002fe20003f45270 */
[----:B------:R-:W-:Y:S01]  /*4820*/  SYNCS.ARRIVE.TRANS64.RED.A1T0 RZ, [UR8], RZ ;  /* 0x000000ffffff79a7 */ /* 0x000fe20008100408 */
[C---:B------:R-:W-:Y:S01]  /*4830*/  @!P1 IMAD.HI.U32 R13, R10.reuse, R13, RZ ;  /* 0x0000000d0a0d9227 */ /* 0x040fe200078e00ff */
[----:B------:R-:W-:Y:S04]  /*4840*/  @!P1 SHF.R.U32.HI R8, RZ, R9, R8 ;  /* 0x00000009ff089219 */ /* 0x000fe80000011608 */
[----:B------:R-:W-:Y:S01]  /*4850*/  @!P1 SEL R8, R11, R8, !P2 ;  /* 0x000000080b089207 */ /* 0x000fe20005000000 */
[----:B------:R-:W1:Y:S01]  /*4860*/  SYNCS.PHASECHK.TRANS64.TRYWAIT P5, [UR7+0x58], R14 ;  /* 0x0000580eff0075a7 */ /* 0x000e6200080a1107 */
[----:B-----5:R-:W2:Y:S02]  /*4870*/  @!P1 LDC R0, c[0x0][0xb20] ;  /* 0x0002c800ff009b82 */ /* 0x020ea40000000800 */
[----:B--2---:R-:W-:Y:S04]  /*4880*/  @!P1 SHF.R.U32.HI R0, RZ, R0, R13 ;  /* 0x00000000ff009219 */ /* 0x004fe8000001160d */
[----:B------:R-:W-:Y:S05]  /*4890*/  @!P1 SEL R9, R10, R0, !P0 ;  /* 0x000000000a099207 */ /* 0x000fea0004000000 */
[----:B------:R-:W-:Y:S02]  /*48a0*/  @!P1 IMAD.IADD R0, R9, 0x1, -R8 ;  /* 0x0000000109009824 */ /* 0x000fe400078e0a08 */
[----:B------:R-:W-:Y:S02]  /*48b0*/  @!P1 IMAD.IADD R8, R8, 0x1, -R9 ;  /* 0x0000000108089824 */ /* 0x000fe400078e0a09 */
[----:B------:R-:W-:Y:S02]  /*48c0*/  @!P1 IMAD R11, R0, R2, R11 ;  /* 0x00000002000b9224 */ /* 0x000fe400078e020b */
[----:B------:R-:W-:Y:S01]  /*48d0*/  @!P1 IMAD R10, R8, R12, R10 ;  /* 0x0000000c080a9224 */ /* 0x000fe200078e020a */
[----:B-1----:R-:W-:Y:S06]  /*48e0*/  @!P5 BRA `(.L_x_75) ;  /* 0x0000004c00acd947 */ /* 0x002fec0003800000 */
.L_x_161:
[----:B------:R-:W-:Y:S01]  /*48f0*/  @!P4 IADD3 R2, P0, PT, R30, 0x580, RZ ;  /* 0x000005801e02c810 */ /* 0x000fe20007f1e0ff */
[----:B------:R-:W-:Y:S01]  /*4900*/  VOTEU.ALL UP1, P4 ;  /* 0x0000000000ff7886 */ /* 0x000fe20002020000 */
[----:B------:R-:W-:Y:S01]  /*4910*/  UMOV UR18, 0x0 ;  /* 0x0000000000127882 */ /* 0x000fe20000000000 */
[----:B------:R-:W-:Y:S01]  /*4920*/  UMOV UR19, 0x10000000 ;  /* 0x1000000000137882 */ /* 0x000fe20000000000 */
[----:B------:R-:W-:Y:S01]  /*4930*/  @!P4 R2UR UR9, R2 ;  /* 0x000000000209c2ca */ /* 0x000fe200000e0000 */
[----:B-1----:R-:W-:Y:S01]  /*4940*/  @!P4 IMAD.X R0, RZ, RZ, R31, P0 ;  /* 0x000000ffff00c224 */ /* 0x002fe200000e061f */
[----:B------:R-:W-:Y:S01]  /*4950*/  @!UP1 UIADD3 UR10, UPT, UPT, UR34, 0xc0, URZ ;  /* 0x000000c0220a9890 */ /* 0x000fe2000fffe0ff */
[----:B------:R-:W-:Y:S01]  /*4960*/  ISETP.NE.AND P0, PT, R28, 0x2, PT ;  /* 0x000000021c00780c */ /* 0x000fe20003f05270 */
[----:B------:R-:W-:Y:S01]  /*4970*/  UMOV UR11, UR35 ;  /* 0x00000023000b7c82 */ /* 0x000fe20008000000 */
[----:B------:R-:W-:Y:S01]  /*4980*/  UMOV UR12, UR36 ;  /* 0x00000024000c7c82 */ /* 0x000fe20008000000 */
[----:B------:R-:W-:Y:S01]  /*4990*/  @!P4 R2UR UR8, R0 ;  /* 0x000000000008c2ca */ /* 0x000fe200000e0000 */
[----:B------:R-:W-:Y:S01]  /*49a0*/  IMAD.IADD R14, R10, 0x1, R86 ;  /* 0x000000010a0e7824 */ /* 0x000fe200078e0256 */
[----:B------:R-:W-:Y:S01]  /*49b0*/  @P3 R2UR UR36, R26 ;  /* 0x000000001a2432ca */ /* 0x000fe200000e0000 */
[----:B------:R-:W-:Y:S01]  /*49c0*/  IMAD.IADD R15, R11, 0x1, R87 ;  /* 0x000000010b0f7824 */ /* 0x000fe200078e0257 */
[----:B------:R-:W-:Y:S02]  /*49d0*/  SEL R0, RZ, 0x1, P0 ;  /* 0x00000001ff007807 */ /* 0x000fe40000000000 */
[----:B------:R-:W-:Y:S01]  /*49e0*/  LOP3.LUT R29, R29, 0x1, RZ, 0x3c, !PT ;  /* 0x000000011d1d7812 */ /* 0x000fe200078e3cff */
[----:B------:R-:W-:Y:S01]  /*49f0*/  IMAD.U32 R8, RZ, RZ, UR9 ;  /* 0x00000009ff087e24 */ /* 0x000fe2000f8e00ff */
[----:B------:R-:W-:Y:S01]  /*4a00*/  @!UP1 UIADD3 UR9, UPT, UPT, UR7, 0x38, URZ ;  /* 0x0000003807099890 */ /* 0x000fe2000fffe0ff */
[----:B------:R-:W-:Y:S02]  /*4a10*/  LOP3.LUT R27, R27, R0, RZ, 0x3c, !PT ;  /* 0x000000001b1b7212 */ /* 0x000fe400078e3cff */
[----:B------:R-:W-:Y:S02]  /*4a20*/  SEL R28, R28, RZ, P0 ;  /* 0x000000ff1c1c7207 */ /* 0x000fe40000000000 */
[----:B------:R-:W-:Y:S01]  /*4a30*/  IMAD.U32 R9, RZ, RZ, UR8 ;  /* 0x00000008ff097e24 */ /* 0x000fe2000f8e00ff */
[----:B------:R-:W-:Y:S01]  /*4a40*/  @!P4 R2UR UR14, R8 ;  /* 0x00000000080ec2ca */ /* 0x000fe200000e0000 */
[----:B------:R-:W-:Y:S01]  /*4a50*/  @!UP1 UIADD3 UR8, UPT, UPT, UR7, 0x6400, URZ ;  /* 0x0000640007089890 */ /* 0x000fe2000fffe0ff */
[----:B------:R-:W-:Y:S02]  /*4a60*/  VOTEU.ALL UP1, P4 ;  /* 0x0000000000ff7886 */ /* 0x000fe40002020000 */
[----:B------:R-:W-:Y:S11]  /*4a70*/  @!P4 R2UR UR15, R9 ;  /* 0x00000000090fc2ca */ /* 0x000ff600000e0000 */
[----:B------:R-:W-:Y:S02]  /*4a80*/  @!UPT UIADD3 URZ, UPT, UPT, URZ, URZ, URZ ;  /* 0x000000fffffff290 */ /* 0x000fe4000fffe0ff */
[----:B------:R2:W-:Y:S01]  /*4a90*/  @!UP1 UTMALDG.3D [UR8], [UR14], desc[UR18] ;  /* 0x000012080e0095b4 */ /* 0x0005e20008011000 */
[----:B------:R2:W-:Y:S01]  /*4aa0*/  @!P4 SYNCS.ARRIVE.TRANS64.RED.A0TR RZ, [UR7+0x38], R25 ;  /* 0x00003819ffffc9a7 */ /* 0x0005e20008300407 */
[----:B------:R-:W-:Y:S01]  /*4ab0*/  UPLOP3.LUT UP1, UPT, UPT, UPT, UPT, 0x80, 0x8 ;  /* 0x000000000008789c */ /* 0x000fe20003f2f070 */
[----:B------:R-:W-:Y:S01]  /*4ac0*/  SYNCS.ARRIVE.TRANS64.RED.A1T0 RZ, [UR13], RZ ;  /* 0x000000ffffff79a7 */ /* 0x000fe2000810040d */
[----:B------:R-:W-:Y:S09]  /*4ad0*/  @P3 BRA `(.L_x_76) ;  /* 0xfffffff000a03947 */ /* 0x000ff2000383ffff */
[----:B------:R-:W-:-:S04]  /*4ae0*/  SHF.L.U32 R2, R29, 0x1f, RZ ;  /* 0x0000001f1d027819 */ /* 0x000fc800000006ff */
[----:B------:R-:W1:Y:S02]  /*4af0*/  SYNCS.PHASECHK.TRANS64.TRYWAIT P0, [UR7+0x40], R2 ;  /* 0x00004002ff0075a7 */ /* 0x000e640008001107 */
[----:B-1----:R-:W-:Y:S05]  /*4b00*/  @!P0 BRA `(.L_x_77) ;  /* 0x0000004c003c8947 */ /* 0x002fea0003800000 */
.L_x_163:
[----:B------:R-:W3:Y:S02]  /*4b10*/  SYNCS.PHASECHK.TRANS64.TRYWAIT P0, [UR7+0x48], R2 ;  /* 0x00004802ff0075a7 */ /* 0x000ee40008001107 */
[----:B---3--:R-:W-:Y:S05]  /*4b20*/  @!P0 BRA `(.L_x_78) ;  /* 0x0000004c004c8947 */ /* 0x008fea0003800000 */
.L_x_165:
[----:B------:R-:W3:Y:S02]  /*4b30*/  SYNCS.PHASECHK.TRANS64.TRYWAIT P0, [UR7+0x50], R2 ;  /* 0x00005002ff0075a7 */ /* 0x000ee40008001107 */
[----:B---3--:R-:W-:Y:S05]  /*4b40*/  @!P0 BRA `(.L_x_79) ;  /* 0x0000004c005c8947 */ /* 0x008fea0003800000 */
.L_x_167:
[----:B-1----:R-:W-:-:S07]  /*4b50*/  MOV R0, UR7 ;  /* 0x0000000700007c02 */ /* 0x002fce0008000f00 */
.L_x_80:
[----:B-1----:R-:W-:-:S04]  /*4b60*/  SHF.L.U32 R2, R29, 0x1f, RZ ;  /* 0x0000001f1d027819 */ /* 0x002fc800000006ff */
[----:B------:R1:W3:Y:S03]  /*4b70*/  SYNCS.PHASECHK.TRANS64.TRYWAIT P0, [R0+URZ+0x58], R2 ;  /* 0x00005802000075a7 */ /* 0x0002e600080011ff */
[----:B---3--:R-:W-:Y:S05]  /*4b80*/  @!P0 NANOSLEEP.SYNCS 0x989680 ;  /* 0x009896800000895d */ /* 0x008fea0003900000 */
[----:B------:R-:W3:Y:S02]  /*4b90*/  @!P0 SYNCS.PHASECHK.TRANS64 P0, [R0+URZ+0x58], R2 ;  /* 0x00005802000085a7 */ /* 0x000ee400080010ff */
[----:B--23--:R-:W-:Y:S05]  /*4ba0*/  @P0 EXIT ;  /* 0x000000000000094d */ /* 0x00cfea0003800000 */
[----:B------:R-:W-:Y:S05]  /*4bb0*/  BRA `(.L_x_80) ;  /* 0xfffffffc00e87947 */ /* 0x000fea000383ffff */
.L_x_65:
[----:B------:R-:W-:-:S06]  /*4bc0*/  UISETP.GE.AND UP1, UPT, UR8, 0x4, UPT ;  /* 0x000000040800788c */ /* 0x000fcc000bf26270 */
[----:B------:R-:W-:-:S13]  /*4bd0*/  PLOP3.LUT P0, PT, PT, PT, UP1, 0x80, 0x8 ;  /* 0x000000000008781c */ /* 0x000fda0003f0f018 */
[----:B------:R-:W-:Y:S05]  /*4be0*/  @!P0 EXIT ;  /* 0x000000000000894d */ /* 0x000fea0003800000 */
[----:B------:R-:W-:Y:S01]  /*4bf0*/  BAR.SYNC.DEFER_BLOCKING 0x6, 0xa0 ;  /* 0x0182800000007b1d */ /* 0x000fe20000010000 */
[C---:B------:R-:W-:Y:S01]  /*4c00*/  IMAD.SHL.U32 R4, R101.reuse, 0x40, RZ ;  /* 0x0000004065047824 */ /* 0x040fe200078e00ff */
[C---:B------:R-:W-:Y:S01]  /*4c10*/  R2P PR, R101.reuse, 0x6 ;  /* 0x0000000665007804 */ /* 0x040fe20000000000 */
[C---:B------:R-:W-:Y:S01]  /*4c20*/  IMAD.SHL.U32 R92, R101.reuse, 0x8, RZ ;  /* 0x00000008655c7824 */ /* 0x040fe200078e00ff */
[----:B------:R-:W-:Y:S01]  /*4c30*/  CS2R R96, SRZ ;  /* 0x0000000000607805 */ /* 0x000fe2000001ff00 */
[C---:B------:R-:W-:Y:S01]  /*4c40*/  IMAD.U32 R46, R101.reuse, 0x10000, RZ ;  /* 0x00010000652e7824 */ /* 0x040fe200078e00ff */
[----:B------:R-:W-:Y:S02]  /*4c50*/  UMOV UR48, 0x400 ;  /* 0x0000040000307882 */ /* 0x000fe40000000000 */
[----:B------:R-:W1:Y:S01]  /*4c60*/  LDC R91, c[0x0][0x370] ;  /* 0x0000dc00ff5b7b82 */ /* 0x000e620000000800 */
[----:B------:R-:W-:Y:S01]  /*4c70*/  ULEA UR48, UR37, UR48, 0x18 ;  /* 0x0000003025307291 */ /* 0x000fe2000f8ec0ff */
[C---:B------:R-:W-:Y:S01]  /*4c80*/  LOP3.LUT R3, R4.reuse, 0x1c0, RZ, 0xc0, !PT ;  /* 0x000001c004037812 */ /* 0x040fe200078ec0ff */
[----:B------:R-:W-:Y:S01]  /*4c90*/  IMAD.SHL.U32 R2, R101, 0x20, RZ ;  /* 0x0000002065027824 */ /* 0x000fe200078e00ff */
[----:B------:R-:W-:Y:S01]  /*4ca0*/  LOP3.LUT R4, R4, 0x200, RZ, 0xc0, !PT ;  /* 0x0000020004047812 */ /* 0x000fe200078ec0ff */
[----:B------:R-:W-:Y:S01]  /*4cb0*/  IMAD.MOV.U32 R99, RZ, RZ, 0x20 ;  /* 0x00000020ff637424 */ /* 0x000fe200078e00ff */
[----:B------:R-:W-:Y:S01]  /*4cc0*/  LOP3.LUT R92, R3, 0x38, R92, 0xf8, !PT ;  /* 0x00000038035c7812 */ /* 0x000fe200078ef85c */
[----:B------:R-:W-:Y:S01]  /*4cd0*/  UIADD3 UR4, UPT, UPT, UR48, 0x400, URZ ;  /* 0x0000040030047890 */ /* 0x000fe2000fffe0ff */
[----:B------:R-:W2:Y:S01]  /*4ce0*/  LDC R42, c[0x0][0xb0c] ;  /* 0x0002c300ff2a7b82 */ /* 0x000ea20000000800 */
[----:B------:R-:W-:Y:S01]  /*4cf0*/  SHF.R.U32.HI R3, RZ, 0x1, R101 ;  /* 0x00000001ff037819 */ /* 0x000fe20000011665 */
[----:B------:R-:W-:Y:S01]  /*4d00*/  IMAD.MOV.U32 R98, RZ, RZ, 0x1 ;  /* 0x00000001ff627424 */ /* 0x000fe200078e00ff */
[----:B------:R-:W-:Y:S01]  /*4d10*/  LOP3.LUT R46, R46, 0x600000, RZ, 0xc0, !PT ;  /* 0x006000002e2e7812 */ /* 0x000fe200078ec0ff */
[----:B------:R-:W-:Y:S01]  /*4d20*/  IMAD.MOV.U32 R45, RZ, RZ, RZ ;  /* 0x000000ffff2d7224 */ /* 0x000fe200078e00ff */
[----:B------:R-:W-:Y:S01]  /*4d30*/  LOP3.LUT R2, R4, 0xc00, R2, 0xf8, !PT ;  /* 0x00000c0004027812 */ /* 0x000fe200078ef802 */
[----:B------:R-:W-:Y:S01]  /*4d40*/  IMAD.MOV.U32 R104, RZ, RZ, RZ ;  /* 0x000000ffff687224 */ /* 0x000fe200078e00ff */
[----:B------:R-:W-:Y:S01]  /*4d50*/  LOP3.LUT R92, R92, 0x8, R3, 0x78, !PT ;  /* 0x000000085c5c7812 */ /* 0x000fe200078e7803 */
[----:B------:R-:W4:Y:S01]  /*4d60*/  LDC R89, c[0x0][0xb20] ;  /* 0x0002c800ff597b82 */ /* 0x000f220000000800 */
[----:B------:R-:W3:Y:S01]  /*4d70*/  LDS R0, [UR48+0x120] ;  /* 0x00012030ff007984 */ /* 0x000ee20008000800 */
[----:B------:R-:W-:Y:S01]  /*4d80*/  SEL R100, R99, 0xffffffe0, !P2 ;  /* 0xffffffe063647807 */ /* 0x000fe20005000000 */
[----:B------:R-:W-:Y:S01]  /*4d90*/  IMAD.U32 R94, RZ, RZ, UR4 ;  /* 0x00000004ff5e7e24 */ /* 0x000fe2000f8e00ff */
[----:B------:R-:W-:Y:S01]  /*4da0*/  LOP3.LUT R92, R2, R92, RZ, 0xfc, !PT ;  /* 0x0000005c025c7212 */ /* 0x000fe200078efcff */
[----:B------:R-:W1:Y:S01]  /*4db0*/  LDCU.64 UR52, c[0x0][0x348] ;  /* 0x00006900ff3477ac */ /* 0x000e620008000a00 */
[----:B------:R-:W-:-:S02]  /*4dc0*/  LOP3.LUT R101, R101, 0x60, RZ, 0xc0, !PT ;  /* 0x0000006065657812 */ /* 0x000fc400078ec0ff */
[----:B------:R-:W1:Y:S01]  /*4dd0*/  LDC R41, c[0x0][0xb30] ;  /* 0x0002cc00ff297b82 */ /* 0x000e620000000800 */
[----:B------:R-:W-:Y:S01]  /*4de0*/  SEL R99, R99, 0xffffffe0, !P1 ;  /* 0xffffffe063637807 */ /* 0x000fe20004800000 */
[----:B------:R-:W1:Y:S01]  /*4df0*/  LDCU.64 UR38, c[0x0][0x888] ;  /* 0x00011100ff2677ac */ /* 0x000e620008000a00 */
[----:B------:R-:W1:Y:S05]  /*4e00*/  LDCU.64 UR44, c[0x0][0x890] ;  /* 0x00011200ff2c77ac */ /* 0x000e6a0008000a00 */
[----:B------:R-:W1:Y:S01]  /*4e10*/  LDC.64 R84, c[0x0][0xb10] ;  /* 0x0002c400ff547b82 */ /* 0x000e620000000a00 */
[----:B------:R-:W-:Y:S01]  /*4e20*/  UMOV UR49, URZ ;  /* 0x000000ff00317c82 */ /* 0x000fe20008000000 */
[----:B------:R-:W-:-:S06]  /*4e30*/  UMOV UR51, URZ ;  /* 0x000000ff00337c82 */ /* 0x000fcc0008000000 */
[----:B------:R-:W1:Y:S08]  /*4e40*/  LDC.64 R38, c[0x0][0xb18] ;  /* 0x0002c600ff267b82 */ /* 0x000e700000000a00 */
[----:B------:R-:W1:Y:S08]  /*4e50*/  LDC.64 R36, c[0x0][0xb28] ;  /* 0x0002ca00ff247b82 */ /* 0x000e700000000a00 */
[----:B------:R-:W1:Y:S01]  /*4e60*/  LDC.64 R82, c[0x0][0x8b0] ;  /* 0x00022c00ff527b82 */ /* 0x000e620000000a00 */
[----:B---3--:R-:W-:-:S07]  /*4e70*/  IMAD.IADD R46, R0, 0x1, R46 ;  /* 0x00000001002e7824 */ /* 0x008fce00078e022e */
[----:B------:R-:W3:Y:S08]  /*4e80*/  LDC.64 R80, c[0x0][0x8a8] ;  /* 0x00022a00ff507b82 */ /* 0x000ef00000000a00 */
[----:B--2-4-:R-:W1:Y:S02]  /*4e90*/  LDC R90, c[0x0][0x374] ;  /* 0x0000dd00ff5a7b82 */ /* 0x014e640000000800 */
.L_x_124:
[----:B------:R-:W-:Y:S02]  /*4ea0*/  LEA R0, R104, UR48, 0x3 ;  /* 0x0000003068007c11 */ /* 0x000fe4000f8e18ff */
[----:B------:R-:W-:Y:S02]  /*4eb0*/  SHF.L.U32 R2, R96, 0x1f, RZ ;  /* 0x0000001f60027819 */ /* 0x000fe400000006ff */
[----:B-1----:R-:W-:Y:S02]  /*4ec0*/  LEA R16, R104, UR48, 0x4 ;  /* 0x0000003068107c11 */ /* 0x002fe4000f8e20ff */
[----:B------:R-:W2:Y:S02]  /*4ed0*/  SYNCS.PHASECHK.TRANS64.TRYWAIT P0, [R0+URZ+0x70], R2 ;  /* 0x00007002000075a7 */ /* 0x000ea400080011ff */
[----:B--2---:R-:W-:Y:S05]  /*4ee0*/  @!P0 BRA `(.L_x_81) ;  /* 0x00000048008c8947 */ /* 0x004fea0003800000 */
.L_x_168:
[----:B------:R-:W4:Y:S01]  /*4ef0*/  LDC.64 R10, c[0x0][0xb10] ;  /* 0x0002c400ff0a7b82 */ /* 0x000f220000000a00 */
[----:B------:R-:W3:Y:S01]  /*4f00*/  LDS.128 R16, [R16+0x100] ;  /* 0x0001000010107984 */ /* 0x000ee20000000c00 */
[----:B-1----:R-:W-:Y:S01]  /*4f10*/  ISETP.NE.AND P1, PT, R41, 0x1, PT ;  /* 0x000000012900780c */ /* 0x002fe20003f25270 */
[----:B--2---:R-:W-:Y:S01]  /*4f20*/  VIADD R0, R0, 0x80 ;  /* 0x0000008000007836 */ /* 0x004fe20000000000 */
[----:B------:R-:W-:Y:S04]  /*4f30*/  ISETP.GE.AND P0, PT, R40, 0x1, PT ;  /* 0x000000012800780c */ /* 0x000fe80003f06270 */
[----:B------:R-:W1:Y:S01]  /*4f40*/  LDC.64 R8, c[0x0][0xb18] ;  /* 0x0002c600ff087b82 */ /* 0x000e620000000a00 */
[----:B------:R-:W-:Y:S01]  /*4f50*/  PRMT R0, RZ, 0x654, R0 ;  /* 0x00000654ff007816 */ /* 0x000fe20000000000 */
[----:B------:R-:W-:Y:S01]  /*4f60*/  @!PT LDS RZ, [RZ] ;  /* 0x00000000fffff984 */ /* 0x000fe20000000800 */
[----:B------:R-:W-:Y:S01]  /*4f70*/  @!PT LDS RZ, [RZ] ;  /* 0x00000000fffff984 */ /* 0x000fe20000000800 */
[----:B------:R-:W-:Y:S01]  /*4f80*/  @!PT LDS RZ, [RZ] ;  /* 0x00000000fffff984 */ /* 0x000fe20000000800 */
[----:B------:R-:W-:Y:S01]  /*4f90*/  @!PT LDS RZ, [RZ] ;  /* 0x00000000fffff984 */ /* 0x000fe20000000800 */
[----:B------:R2:W-:Y:S06]  /*4fa0*/  MEMBAR.ALL.CTA ;  /* 0x0000000000007992 */ /* 0x0005ec0000008000 */
[----:B--2---:R-:W2:Y:S01]  /*4fb0*/  FENCE.VIEW.ASYNC.S ;  /* 0x00000000000073c6 */ /* 0x004ea20000000000 */
[----:B------:R-:W1:Y:S08]  /*4fc0*/  @!P1 LDC R12, c[0x0][0xb20] ;  /* 0x0002c800ff0c9b82 */ /* 0x000e700000000800 */
[----:B------:R-:W1:Y:S01]  /*4fd0*/  @!P1 LDC R7, c[0x0][0xb0c] ;  /* 0x0002c300ff079b82 */ /* 0x000e620000000800 */
[----:B--2---:R2:W-:Y:S01]  /*4fe0*/  SYNCS.ARRIVE.TRANS64.RED.A1T0 RZ, [R0+URZ], RZ ;  /* 0x000000ff00ff79a7 */ /* 0x0045e200081004ff */
[----:B---3--:R-:W-:Y:S04]  /*4ff0*/  LOP3.LUT P4, RZ, R18, 0x1, RZ, 0xc0, !PT ;  /* 0x0000000112ff7812 */ /* 0x008fe8000788c0ff */
[----:B------:R-:W-:Y:S09]  /*5000*/  P2R R102, PR, RZ, 0x10 ;  /* 0x00000010ff667803 */ /* 0x000ff20000000000 */
[----:B------:R-:W-:Y:S02]  /*5010*/  @P4 MOV R44, R16 ;  /* 0x00000010002c4202 */ /* 0x000fe40000000f00 */
[----:B------:R-:W-:Y:S01]  /*5020*/  @P4 LOP3.LUT R43, R17, 0xffff, RZ, 0xc0, !PT ;  /* 0x0000ffff112b4812 */ /* 0x000fe200078ec0ff */
[----:B--2-4-:R-:W-:Y:S06]  /*5030*/  @!P0 BRA `(.L_x_82) ;  /* 0x0000000000a48947 */ /* 0x014fec0003800000 */
[----:B------:R-:W-:Y:S01]  /*5040*/  IMAD.HI.U32 R0, R90, R39, RZ ;  /* 0x000000275a007227 */ /* 0x000fe200078e00ff */
[----:B------:R-:W-:Y:S02]  /*5050*/  ISETP.NE.AND P0, PT, R38, 0x1, PT ;  /* 0x000000012600780c */ /* 0x000fe40003f05270 */
[----:B------:R-:W-:Y:S01]  /*5060*/  ISETP.NE.AND P2, PT, R40, 0x1, PT ;  /* 0x000000012800780c */ /* 0x000fe20003f45270 */
[----:B------:R-:W-:Y:S01]  /*5070*/  IMAD.HI.U32 R4, R91, R84, RZ ;  /* 0x000000545b047227 */ /* 0x000fe200078e00ff */
[----:B------:R-:W-:Y:S02]  /*5080*/  SHF.R.U32.HI R0, RZ, R89, R0 ;  /* 0x00000059ff007219 */ /* 0x000fe40000011600 */
[----:B------:R-:W-:Y:S01]  /*5090*/  ISETP.NE.AND P3, PT, R42, 0x1, PT ;  /* 0x000000012a00780c */ /* 0x000fe20003f65270 */
[----:B------:R-:W-:Y:S01]  /*50a0*/  IMAD.HI.U32 R6, R43, R39, RZ ;  /* 0x000000272b067227 */ /* 0x000fe200078e00ff */
[-C--:B------:R-:W-:Y:S02]  /*50b0*/  SHF.R.U32.HI R4, RZ, R85.reuse, R4 ;  /* 0x00000055ff047219 */ /* 0x080fe40000011604 */
[----:B------:R-:W-:Y:S01]  /*50c0*/  SEL R0, R90, R0, !P0 ;  /* 0x000000005a007207 */ /* 0x000fe20004000000 */
[----:B------:R-:W-:Y:S01]  /*50d0*/  IMAD.HI.U32 R5, R44, R84, RZ ;  /* 0x000000542c057227 */ /* 0x000fe200078e00ff */
[----:B------:R-:W-:Y:S03]  /*50e0*/  SEL R4, R91, R4, !P3 ;  /* 0x000000045b047207 */ /* 0x000fe60005800000 */
[-C--:B------:R-:W-:Y:S01]  /*50f0*/  IMAD.HI.U32 R3, R0, R36.reuse, RZ ;  /* 0x0000002400037227 */ /* 0x080fe200078e00ff */
[----:B------:R-:W-:Y:S03]  /*5100*/  SHF.R.U32.HI R5, RZ, R85, R5 ;  /* 0x00000055ff057219 */ /* 0x000fe60000011605 */
[----:B------:R-:W-:Y:S01]  /*5110*/  IMAD.HI.U32 R2, R4, R36, RZ ;  /* 0x0000002404027227 */ /* 0x000fe200078e00ff */
[----:B------:R-:W-:Y:S02]  /*5120*/  @P2 SHF.R.U32.HI R0, RZ, R37, R3 ;  /* 0x00000025ff002219 */ /* 0x000fe40000011603 */
[----:B------:R-:W-:Y:S02]  /*5130*/  SHF.R.U32.HI R3, RZ, R89, R6 ;  /* 0x00000059ff037219 */ /* 0x000fe40000011606 */
[----:B------:R-:W-:Y:S01]  /*5140*/  @P2 SHF.R.U32.HI R4, RZ, R37, R2 ;  /* 0x00000025ff042219 */ /* 0x000fe20000011602 */
[----:B------:R-:W-:Y:S01]  /*5150*/  IMAD R0, R40, R0, RZ ;  /* 0x0000000028007224 */ /* 0x000fe200078e02ff */
[----:B------:R-:W-:Y:S02]  /*5160*/  SEL R3, R43, R3, !P0 ;  /* 0x000000032b037207 */ /* 0x000fe40004000000 */
[----:B------:R-:W-:Y:S01]  /*5170*/  SEL R2, R44, R5, !P3 ;  /* 0x000000052c027207 */ /* 0x000fe20005800000 */
[----:B------:R-:W-:Y:S01]  /*5180*/  IMAD R5, R40, R4, RZ ;  /* 0x0000000428057224 */ /* 0x000fe200078e02ff */
[C---:B------:R-:W-:Y:S01]  /*5190*/  ISETP.GE.AND P0, PT, R3.reuse, R0, PT ;  /* 0x000000000300720c */ /* 0x040fe20003f06270 */
[C---:B------:R-:W-:Y:S03]  /*51a0*/  IMAD.HI.U32 R0, R3.reuse, R36, RZ ;  /* 0x0000002403007227 */ /* 0x040fe600078e00ff */
[C---:B------:R-:W-:Y:S02]  /*51b0*/  ISETP.GE.OR P0, PT, R2.reuse, R5, P0 ;  /* 0x000000050200720c */ /* 0x040fe40000706670 */
[----:B------:R-:W-:Y:S04]  /*51c0*/  SHF.R.U32.HI R0, RZ, R37, R0 ;  /* 0x00000025ff007219 */ /* 0x000fe80000011600 */
[C---:B------:R-:W-:Y:S05]  /*51d0*/  SEL R6, R3.reuse, R0, !P2 ;  /* 0x0000000003067207 */ /* 0x040fea0005000000 */
        /* <DEDUP_REMOVED lines=14> */
[----:B------:R-:W-:Y:S07]  /*52c0*/  IMAD R43, R3, R38, R43 ;  /* 0x00000026032b7224 */ /* 0x000fee00078e022b */
.L_x_82:
[----:B-1----:R-:W-:Y:S01]  /*52d0*/  @!P1 ISETP.NE.AND P0, PT, R8, 0x1, PT ;  /* 0x000000010800980c */ /* 0x002fe20003f05270 */
[----:B------:R-:W-:Y:S01]  /*52e0*/  @!P1 IMAD.HI.U32 R2, R43, R9, RZ ;  /* 0x000000092b029227 */ /* 0x000fe200078e00ff */
[----:B------:R-:W-:Y:S01]  /*52f0*/  R2UR UR42, R15 ;  /* 0x000000000f2a72ca */ /* 0x000fe200000e0000 */
[----:B------:R-:W-:Y:S01]  /*5300*/  BSSY.RECONVERGENT B6, `(.L_x_83) ;  /* 0x0000031000067945 */ /* 0x000fe20003800200 */
[----:B------:R-:W-:Y:S01]  /*5310*/  R2UR UR41, R14 ;  /* 0x000000000e2972ca */ /* 0x000fe200000e0000 */
[----:B------:R-:W-:Y:S01]  /*5320*/  @!P1 IMAD.HI.U32 R0, R44, R10, RZ ;  /* 0x0000000a2c009227 */ /* 0x000fe200078e00ff */
[----:B------:R-:W-:Y:S02]  /*5330*/  @!P1 SHF.R.U32.HI R2, RZ, R12, R2 ;  /* 0x0000000cff029219 */ /* 0x000fe40000011602 */
[----:B------:R-:W-:Y:S01]  /*5340*/  @!P1 ISETP.NE.AND P2, PT, R7, 0x1, PT ;  /* 0x000000010700980c */ /* 0x000fe20003f45270 */
[----:B------:R-:W-:Y:S01]  /*5350*/  VIADD R104, R104, 0x1 ;  /* 0x0000000168687836 */ /* 0x000fe20000000000 */
[----:B------:R-:W-:Y:S02]  /*5360*/  @!P1 SEL R2, R43, R2, !P0 ;  /* 0x000000022b029207 */ /* 0x000fe40004000000 */
[----:B------:R-:W-:Y:S02]  /*5370*/  @!P1 SHF.R.U32.HI R0, RZ, R11, R0 ;  /* 0x0000000bff009219 */ /* 0x000fe40000011600 */
[----:B------:R-:W-:Y:S01]  /*5380*/  LOP3.LUT P0, RZ, R94, 0x3f0, RZ, 0xc0, !PT ;  /* 0x000003f05eff7812 */ /* 0x000fe2000780c0ff */
[----:B------:R-:W-:Y:S01]  /*5390*/  USHF.L.U32 UR42, UR42, 0x6, URZ ;  /* 0x000000062a2a7899 */ /* 0x000fe200080006ff */
[----:B------:R-:W-:Y:S01]  /*53a0*/  @!P1 SEL R3, R44, R0, !P2 ;  /* 0x000000002c039207 */ /* 0x000fe20005000000 */
[----:B------:R-:W-:Y:S01]  /*53b0*/  USHF.L.U32 UR41, UR41, 0x8, URZ ;  /* 0x0000000829297899 */ /* 0x000fe200080006ff */
[----:B------:R-:W-:Y:S03]  /*53c0*/  @P4 SHF.R.U32.HI R95, RZ, 0x10, R17 ;  /* 0x00000010ff5f4819 */ /* 0x000fe60000011611 */
[----:B------:R-:W-:Y:S02]  /*53d0*/  @!P1 IMAD.IADD R0, R2, 0x1, -R3 ;  /* 0x0000000102009824 */ /* 0x000fe400078e0a03 */
[----:B------:R-:W-:Y:S02]  /*53e0*/  @!P1 IMAD.IADD R2, R3, 0x1, -R2 ;  /* 0x0000000103029824 */ /* 0x000fe400078e0a02 */
[----:B------:R-:W-:Y:S02]  /*53f0*/  @!P1 IMAD R44, R0, R7, R44 ;  /* 0x00000007002c9224 */ /* 0x000fe400078e022c */
[----:B------:R-:W-:Y:S01]  /*5400*/  @!P1 IMAD R43, R2, R8, R43 ;  /* 0x00000008022b9224 */ /* 0x000fe200078e022b */
[----:B------:R-:W-:Y:S06]  /*5410*/  @!P0 BRA `(.L_x_84) ;  /* 0x00000000007c8947 */ /* 0x000fec0003800000 */
[----:B------:R-:W1:Y:S01]  /*5420*/  LDCU.64 UR8, c[0x4][0x80] ;  /* 0x01001000ff0877ac */ /* 0x000e620008000a00 */
[----:B------:R-:W-:Y:S01]  /*5430*/  MOV R2, 0x0 ;  /* 0x0000000000027802 */ /* 0x000fe20000000f00 */
[----:B------:R-:W-:Y:S02]  /*5440*/  HFMA2 R12, -RZ, RZ, 0, 5.9604644775390625e-08 ;  /* 0x00000001ff0c7431 */ /* 0x000fe400000001ff */
[----:B------:R-:W-:Y:S01]  /*5450*/  IMAD.MOV.U32 R8, RZ, RZ, 0x70 ;  /* 0x00000070ff087424 */ /* 0x000fe200078e00ff */
[----:B------:R2:W3:Y:S01]  /*5460*/  LDC.64 R14, c[0x4][R2] ;  /* 0x01000000020e7b82 */ /* 0x0004e20000000a00 */
[----:B------:R-:W4:Y:S01]  /*5470*/  LDCU.64 UR6, c[0x4][0x88] ;  /* 0x01001100ff0677ac */ /* 0x000f220008000a00 */
[----:B------:R-:W-:Y:S01]  /*5480*/  IMAD.MOV.U32 R13, RZ, RZ, RZ ;  /* 0x000000ffff0d7224 */ /* 0x000fe200078e00ff */
[----:B------:R-:W2:Y:S01]  /*5490*/  LDCU.64 UR4, c[0x4][0x8] ;  /* 0x01000100ff0477ac */ /* 0x000ea20008000a00 */
[----:B-1----:R-:W-:Y:S01]  /*54a0*/  MOV R5, UR9 ;  /* 0x0000000900057c02 */ /* 0x002fe20008000f00 */
[----:B------:R-:W-:Y:S01]  /*54b0*/  IMAD.U32 R4, RZ, RZ, UR8 ;  /* 0x00000008ff047e24 */ /* 0x000fe2000f8e00ff */
[----:B----4-:R-:W-:Y:S01]  /*54c0*/  MOV R7, UR7 ;  /* 0x0000000700077c02 */ /* 0x010fe20008000f00 */
[----:B------:R-:W-:Y:S01]  /*54d0*/  IMAD.U32 R6, RZ, RZ, UR6 ;  /* 0x00000006ff067e24 */ /* 0x000fe2000f8e00ff */
[----:B--2---:R-:W-:Y:S01]  /*54e0*/  MOV R11, UR5 ;  /* 0x00000005000b7c02 */ /* 0x004fe20008000f00 */
[----:B------:R-:W-:Y:S02]  /*54f0*/  IMAD.U32 R10, RZ, RZ, UR4 ;  /* 0x00000004ff0a7e24 */ /* 0x000fe4000f8e00ff */
[----:B------:R-:W-:Y:S07]  /*5500*/  LEPC R20, `(.L_x_85) ;  /* 0x000000001014794e */ /* 0x000fee0000000000 */
[----:B---3-5:R-:W-:Y:S05]  /*5510*/  CALL.ABS.NOINC R14 ;  /* 0x000000000e007343 */ /* 0x028fea0003c00000 */
.L_x_85:
[----:B------:R-:W1:Y:S01]  /*5520*/  LDCU.64 UR8, c[0x4][0x80] ;  /* 0x01001000ff0877ac */ /* 0x000e620008000a00 */
[----:B------:R-:W2:Y:S01]  /*5530*/  LDC.64 R2, c[0x4][R2] ;  /* 0x0100000002027b82 */ /* 0x000ea20000000a00 */
[----:B------:R-:W-:Y:S02]  /*5540*/  HFMA2 R12, -RZ, RZ, 0, 5.9604644775390625e-08 ;  /* 0x00000001ff0c7431 */ /* 0x000fe400000001ff */
[----:B------:R-:W-:Y:S02]  /*5550*/  IMAD.MOV.U32 R8, RZ, RZ, 0x70 ;  /* 0x00000070ff087424 */ /* 0x000fe400078e00ff */
[----:B------:R-:W-:Y:S01]  /*5560*/  IMAD.MOV.U32 R13, RZ, RZ, RZ ;  /* 0x000000ffff0d7224 */ /* 0x000fe200078e00ff */
[----:B------:R-:W3:Y:S01]  /*5570*/  LDCU.64 UR6, c[0x4][0x88] ;  /* 0x01001100ff0677ac */ /* 0x000ee20008000a00 */
[----:B------:R-:W4:Y:S01]  /*5580*/  LDCU.64 UR4, c[0x4][0x8] ;  /* 0x01000100ff0477ac */ /* 0x000f220008000a00 */
[----:B-1----:R-:W-:Y:S02]  /*5590*/  MOV R4, UR8 ;  /* 0x0000000800047c02 */ /* 0x002fe40008000f00 */
[----:B------:R-:W-:Y:S02]  /*55a0*/  MOV R5, UR9 ;  /* 0x0000000900057c02 */ /* 0x000fe40008000f00 */
[----:B---3--:R-:W-:Y:S01]  /*55b0*/  MOV R7, UR7 ;  /* 0x0000000700077c02 */ /* 0x008fe20008000f00 */
[----:B------:R-:W-:Y:S01]  /*55c0*/  IMAD.U32 R6, RZ, RZ, UR6 ;  /* 0x00000006ff067e24 */ /* 0x000fe2000f8e00ff */
[----:B----4-:R-:W-:Y:S01]  /*55d0*/  MOV R11, UR5 ;  /* 0x00000005000b7c02 */ /* 0x010fe20008000f00 */
[----:B------:R-:W-:Y:S02]  /*55e0*/  IMAD.U32 R10, RZ, RZ, UR4 ;  /* 0x00000004ff0a7e24 */ /* 0x000fe4000f8e00ff */
[----:B------:R-:W-:Y:S07]  /*55f0*/  LEPC R20, `(.L_x_84) ;  /* 0x000000001014794e */ /* 0x000fee0000000000 */
[----:B--2---:R-:W-:Y:S05]  /*5600*/  CALL.ABS.NOINC R2 ;  /* 0x0000000002007343 */ /* 0x004fea0003c00000 */
.L_x_84:
[----:B------:R-:W-:Y:S05]  /*5610*/  BSYNC.RECONVERGENT B6 ;  /* 0x0000000000067941 */ /* 0x000fea0003800200 */
.L_x_83:
[----:B------:R-:W-:Y:S01]  /*5620*/  ISETP.NE.U32.AND P4, PT, R82, RZ, PT ;  /* 0x000000ff5200720c */ /* 0x000fe20003f85070 */
[----:B------:R-:W-:Y:S01]  /*5630*/  UISETP.NE.AND UP2, UPT, UR50, URZ, UPT ;  /* 0x000000ff3200728c */ /* 0x000fe2000bf45270 */
[----:B------:R-:W-:Y:S01]  /*5640*/  ISETP.NE.U32.AND P2, PT, RZ, UR38, PT ;  /* 0x00000026ff007c0c */ /* 0x000fe2000bf45070 */
[----:B------:R-:W-:Y:S01]  /*5650*/  UISETP.NE.U32.AND UP1, UPT, UR44, URZ, UPT ;  /* 0x000000ff2c00728c */ /* 0x000fe2000bf25070 */
[----:B------:R-:W-:Y:S01]  /*5660*/  ISETP.NE.AND.EX P4, PT, R83, RZ, PT, P4 ;  /* 0x000000ff5300720c */ /* 0x000fe20003f85340 */
[----:B------:R-:W-:Y:S01]  /*5670*/  UPLOP3.LUT UP0, UPT, UPT, UPT, UPT, 0x40, 0x4 ;  /* 0x000000000004789c */ /* 0x000fe20003f0e870 */
[----:B------:R-:W-:Y:S01]  /*5680*/  ISETP.NE.AND.EX P2, PT, RZ, UR39, PT, P2 ;  /* 0x00000027ff007c0c */ /* 0x000fe2000bf45320 */
[----:B------:R-:W-:Y:S01]  /*5690*/  UISETP.NE.AND.EX UP1, UPT, UR45, URZ, UPT, UP1 ;  /* 0x000000ff2d00728c */ /* 0x000fe2000bf25310 */
[----:B------:R-:W-:Y:S04]  /*56a0*/  PLOP3.LUT P1, PT, PT, PT, UP2, 0x80, 0x8 ;  /* 0x000000000008781c */ /* 0x000fe80003f2f028 */
[----:B------:R-:W-:Y:S06]  /*56b0*/  @UP2 UPLOP3.LUT UP0, UPT, UPT, UPT, UP1, 0x80, 0x8 ;  /* 0x000000000008289c */ /* 0x000fec0003f0f010 */
[----:B------:R-:W-:Y:S01]  /*56c0*/  PLOP3.LUT P0, PT, PT, PT, UP0, 0x80, 0x8 ;  /* 0x000000000008781c */ /* 0x000fe20003f0f008 */
[----:B------:R-:W-:Y:S01]  /*56d0*/  @!UPT UIADD3 URZ, UPT, UPT, URZ, URZ, URZ ;  /* 0x000000fffffff290 */ /* 0x000fe2000fffe0ff */
[----:B------:R-:W-:Y:S11]  /*56e0*/  BRA.U !UP1, `(.L_x_86) ;  /* 0x0000000109387547 */ /* 0x000ff6000b800000 */
[----:B------:R-:W-:Y:S01]  /*56f0*/  UISETP.NE.U32.AND UP0, UPT, UR38, URZ, UPT ;  /* 0x000000ff2600728c */ /* 0x000fe2000bf05070 */
[----:B------:R-:W-:Y:S02]  /*5700*/  HFMA2 R0, -RZ, RZ, 0, 5.9604644775390625e-08 ;  /* 0x00000001ff007431 */ /* 0x000fe400000001ff */
[----:B------:R-:W-:Y:S01]  /*5710*/  IMAD.MOV.U32 R88, RZ, RZ, 0x1 ;  /* 0x00000001ff587424 */ /* 0x000fe200078e00ff */
[----:B------:R-:W-:Y:S06]  /*5720*/  UISETP.NE.AND.EX UP0, UPT, UR39, URZ, UPT, UP0 ;  /* 0x000000ff2700728c */ /* 0x000fec000bf05300 */
[----:B------:R-:W-:Y:S05]  /*5730*/  PLOP3.LUT P3, PT, PT, PT, UP0, 0x80, 0x8 ;  /* 0x000000000008781c */ /* 0x000fea0003f6f008 */
[----:B------:R-:W1:Y:S01]  /*5740*/  @UP0 LDCU.64 UR6, c[0x0][0x888] ;  /* 0x00011100ff0607ac */ /* 0x000e620008000a00 */
[----:B------:R-:W-:Y:S07]  /*5750*/  @UP0 UIMAD UR4, UR36, UR44, URZ ;  /* 0x0000002c240402a4 */ /* 0x000fee000f8e02ff */
[----:B------:R-:W-:Y:S01]  /*5760*/  @!P3 PRMT R88, R0, 0x7610, R88 ;  /* 0x000076100058b816 */ /* 0x000fe20000000058 */
[----:B-1----:R-:W-:Y:S03]  /*5770*/  @UP0 UIMAD.WIDE UR6, UR4, 0x4, UR6 ;  /* 0x00000004040608a5 */ /* 0x002fe6000f8e0206 */
[----:B------:R-:W1:Y:S03]  /*5780*/  @!UP0 LDCU UR4, c[0x0][0x880] ;  /* 0x00011000ff0487ac */ /* 0x000e660008000800 */
[----:B------:R-:W-:Y:S01]  /*5790*/  IMAD.U32 R2, RZ, RZ, UR6 ;  /* 0x00000006ff027e24 */ /* 0x000fe2000f8e00ff */
[----:B------:R-:W-:Y:S05]  /*57a0*/  MOV R3, UR7 ;  /* 0x0000000700037c02 */ /* 0x000fea0008000f00 */
[----:B-----5:R2:W5:Y:S02]  /*57b0*/  @P3 LDG.E R49, desc[UR46][R2.64] ;  /* 0x0000002e02313981 */ /* 0x020564000c1e1900 */
[----:B-12---:R-:W-:Y:S02]  /*57c0*/  @!P3 IMAD.U32 R49, RZ, RZ, UR4 ;  /* 0x00000004ff31be24 */ /* 0x006fe4000f8e00ff */
.L_x_86:
[----:B------:R-:W-:Y:S05]  /*57d0*/  @!P4 BRA `(.L_x_87) ;  /* 0x000000000020c947 */ /* 0x000fea0003800000 */
[----:B------:R-:W-:Y:S04]  /*57e0*/  ISETP.NE.U32.AND P3, PT, R80, RZ, PT ;  /* 0x000000ff5000720c */ /* 0x000fe80003f65070 */
[----:B------:R-:W-:Y:S11]  /*57f0*/  ISETP.NE.AND.EX P3, PT, R81, RZ, PT, P3 ;  /* 0x000000ff5100720c */ /* 0x000ff60003f65330 */
[----:B------:R-:W-:Y:S02]  /*5800*/  @!UPT UIADD3 URZ, UPT, UPT, URZ, URZ, URZ ;  /* 0x000000fffffff290 */ /* 0x000fe4000fffe0ff */
[----:B------:R-:W1:Y:S01]  /*5810*/  @P3 LDC.64 R2, c[0x0][0x8a8] ;  /* 0x00022a00ff023b82 */ /* 0x000e620000000a00 */
[----:B------:R-:W-:Y:S04]  /*5820*/  @P3 IMAD R0, R82, UR36, RZ ;  /* 0x0000002452003c24 */ /* 0x000fe8000f8e02ff */
[----:B-1----:R-:W-:Y:S05]  /*5830*/  @P3 IMAD.WIDE R2, R0, 0x4, R2 ;  /* 0x0000000400023825 */ /* 0x002fea00078e0202 */
[----:B-----5:R1:W5:Y:S02]  /*5840*/  @P3 LDG.E R47, desc[UR46][R2.64] ;  /* 0x0000002e022f3981 */ /* 0x020364000c1e1900 */
[----:B-1----:R-:W2:Y:S02]  /*5850*/  @!P3 LDC R47, c[0x0][0x8a0] ;  /* 0x00022800ff2fbb82 */ /* 0x002ea40000000800 */
.L_x_87:
[----:B-----5:R-:W-:Y:S01]  /*5860*/  FSETP.NEU.AND P3, PT, R49, RZ, PT ;  /* 0x000000ff3100720b */ /* 0x020fe20003f6d000 */
[----:B------:R-:W-:Y:S01]  /*5870*/  IMAD.SHL.U32 R66, R92, 0x2, RZ ;  /* 0x000000025c427824 */ /* 0x000fe200078e00ff */
[----:B------:R-:W-:Y:S01]  /*5880*/  SEL R4, RZ, 0xffffffff, P2 ;  /* 0xffffffffff047807 */ /* 0x000fe20001000000 */
[----:B------:R-:W-:Y:S01]  /*5890*/  BSSY B1, `(.L_x_88) ;  /* 0x0000043000017945 */ /* 0x000fe20003800000 */
[----:B------:R-:W-:Y:S01]  /*58a0*/  @P1 LOP3.LUT P2, RZ, R88, 0xff, RZ, 0xc0, !PT ;  /* 0x000000ff58ff1812 */ /* 0x000fe2000784c0ff */
[----:B------:R-:W-:Y:S01]  /*58b0*/  VIADD R107, R66, UR48 ;  /* 0x00000030426b7c36 */ /* 0x000fe20008000000 */
[----:B------:R-:W-:Y:S01]  /*58c0*/  @P1 SEL R0, RZ, 0xffffffff, P3 ;  /* 0xffffffffff001807 */ /* 0x000fe20001800000 */
[----:B------:R-:W-:Y:S01]  /*58d0*/  IMAD.MOV.U32 R67, RZ, RZ, 0x1 ;  /* 0x00000001ff437424 */ /* 0x000fe200078e00ff */
[----:B------:R-:W-:Y:S01]  /*58e0*/  LOP3.LUT R98, R98, 0x1, RZ, 0x3c, !PT ;  /* 0x0000000162627812 */ /* 0x000fe200078e3cff */
[----:B------:R-:W-:Y:S01]  /*58f0*/  IMAD.MOV.U32 R65, RZ, RZ, RZ ;  /* 0x000000ffff417224 */ /* 0x000fe200078e00ff */
[----:B------:R-:W-:Y:S02]  /*5900*/  @P0 SEL R0, R4, R0, !P2 ;  /* 0x0000000004000207 */ /* 0x000fe40005000000 */
[----:B------:R-:W-:Y:S02]  /*5910*/  CS2R R78, SRZ ;  /* 0x00000000004e7805 */ /* 0x000fe4000001ff00 */
[----:B------:R-:W-:Y:S02]  /*5920*/  LEA R64, R45, UR48, 0x3 ;  /* 0x000000302d407c11 */ /* 0x000fe4000f8e18ff */
[----:B------:R-:W-:Y:S02]  /*5930*/  CS2R R76, SRZ ;  /* 0x00000000004c7805 */ /* 0x000fe4000001ff00 */
[----:B------:R-:W-:Y:S02]  /*5940*/  @P1 LOP3.LUT R0, R0, 0x1, RZ, 0xc0, !PT ;  /* 0x0000000100001812 */ /* 0x000fe400078ec0ff */
[----:B------:R-:W-:Y:S02]  /*5950*/  CS2R R70, SRZ ;  /* 0x0000000000467805 */ /* 0x000fe4000001ff00 */
[----:B------:R-:W-:Y:S02]  /*5960*/  SHF.L.U32 R2, R97, 0x1f, RZ ;  /* 0x0000001f61027819 */ /* 0x000fe400000006ff */
[----:B------:R-:W-:Y:S02]  /*5970*/  CS2R R68, SRZ ;  /* 0x0000000000447805 */ /* 0x000fe4000001ff00 */
[----:B------:R-:W-:Y:S02]  /*5980*/  ISETP.NE.U32.OR P6, PT, R0, 0x1, !P1 ;  /* 0x000000010000780c */ /* 0x000fe40004fc5470 */
[----:B------:R-:W-:Y:S02]  /*5990*/  CS2R R62, SRZ ;  /* 0x00000000003e7805 */ /* 0x000fe4000001ff00 */
[----:B------:R-:W-:Y:S02]  /*59a0*/  PLOP3.LUT P2, PT, PT, PT, UP1, 0x80, 0x8 ;  /* 0x000000000008781c */ /* 0x000fe40003f4f018 */
[----:B------:R-:W-:Y:S02]  /*59b0*/  CS2R R60, SRZ ;  /* 0x00000000003c7805 */ /* 0x000fe4000001ff00 */
[----:B------:R-:W-:Y:S02]  /*59c0*/  LEA.HI R48, R45, R45, RZ, 0x1 ;  /* 0x0000002d2d307211 */ /* 0x000fe400078f08ff */
[----:B------:R-:W-:Y:S02]  /*59d0*/  CS2R R58, SRZ ;  /* 0x00000000003a7805 */ /* 0x000fe4000001ff00 */
[----:B------:R-:W-:Y:S02]  /*59e0*/  LOP3.LUT P4, R103, R88, 0xff, RZ, 0xc0, !PT ;  /* 0x000000ff58677812 */ /* 0x000fe4000788c0ff */
[----:B------:R-:W-:Y:S02]  /*59f0*/  CS2R R56, SRZ ;  /* 0x0000000000387805 */ /* 0x000fe4000001ff00 */
[----:B------:R-:W-:Y:S01]  /*5a00*/  SEL R3, RZ, 0xffffffff, P3 ;  /* 0xffffffffff037807 */ /* 0x000fe20001800000 */
[----:B------:R-:W-:Y:S01]  /*5a10*/  VIADD R108, R107, 0x400 ;  /* 0x000004006b6c7836 */ /* 0x000fe20000000000 */
[----:B------:R-:W-:Y:S01]  /*5a20*/  P2R R105, PR, RZ, 0x40 ;  /* 0x00000040ff697803 */ /* 0x000fe20000000000 */
[----:B------:R-:W-:Y:S01]  /*5a30*/  IMAD.IADD R106, R99, 0x1, R107 ;  /* 0x00000001636a7824 */ /* 0x000fe200078e026b */
[----:B------:R-:W-:Y:S02]  /*5a40*/  @P6 SHF.L.U32 R0, R98, 0x1f, RZ ;  /* 0x0000001f62006819 */ /* 0x000fe400000006ff */
[----:B------:R-:W-:Y:S02]  /*5a50*/  @P2 SEL R3, R4, R3, !P4 ;  /* 0x0000000304032207 */ /* 0x000fe40006000000 */
[----:B------:R1:W3:Y:S02]  /*5a60*/  @P6 SYNCS.PHASECHK.TRANS64.TRYWAIT P1, [UR48+0x20], R0 ;  /* 0x00002000ff0065a7 */ /* 0x0002e40008021130 */
[----:B------:R-:W-:Y:S04]  /*5a70*/  LOP3.LUT R3, R3, 0x1, RZ, 0xc0, !PT ;  /* 0x0000000103037812 */ /* 0x000fe800078ec0ff */
[----:B------:R-:W-:Y:S04]  /*5a80*/  ISETP.NE.U32.AND P5, PT, R3, 0x1, PT ;  /* 0x000000010300780c */ /* 0x000fe80003fa5070 */
[----:B------:R-:W-:Y:S01]  /*5a90*/  P2R R72, PR, RZ, 0x20 ;  /* 0x00000020ff487803 */ /* 0x000fe20000000000 */
[----:B------:R4:W2:Y:S01]  /*5aa0*/  SYNCS.PHASECHK.TRANS64.TRYWAIT P0, [R64+URZ+0x90], R2 ;  /* 0x00009002400075a7 */ /* 0x0008a200080011ff */
[C---:B-1----:R-:W-:Y:S01]  /*5ab0*/  IMAD.SHL.U32 R0, R48.reuse, 0x80, RZ ;  /* 0x0000008030007824 */ /* 0x042fe200078e00ff */
[----:B------:R-:W-:Y:S04]  /*5ac0*/  LOP3.LUT R48, R48, 0xffe, RZ, 0xc0, !PT ;  /* 0x00000ffe30307812 */ /* 0x000fe800078ec0ff */
[----:B------:R-:W-:Y:S01]  /*5ad0*/  LOP3.LUT R0, R0, 0xffffff00, RZ, 0xc0, !PT ;  /* 0xffffff0000007812 */ /* 0x000fe200078ec0ff */
[----:B------:R-:W-:Y:S04]  /*5ae0*/  IMAD.IADD R48, R45, 0x1, -R48 ;  /* 0x000000012d307824 */ /* 0x000fe800078e0a30 */
[----:B------:R-:W-:Y:S04]  /*5af0*/  IMAD.IADD R0, R46, 0x1, R0 ;  /* 0x000000012e007824 */ /* 0x000fe800078e0200 */
[----:B------:R-:W-:Y:S01]  /*5b00*/  IMAD R48, R48, 0x100000, R0 ;  /* 0x0010000030307824 */ /* 0x000fe200078e0200 */
[----:B---3--:R-:W-:Y:S01]  /*5b10*/  @P6 SEL R67, RZ, 0x1, !P1 ;  /* 0x00000001ff436807 */ /* 0x008fe20004800000 */
[----:B----4-:R-:W-:Y:S06]  /*5b20*/  @!P6 BRA `(.L_x_89) ;  /* 0x000000000064e947 */ /* 0x010fec0003800000 */
[----:B------:R-:W-:Y:S01]  /*5b30*/  @P5 IMAD R5, R100, 0x2, R108 ;  /* 0x0000000264055824 */ /* 0x000fe200078e026c */
[----:B------:R-:W-:Y:S01]  /*5b40*/  ISETP.NE.AND P1, PT, R67, RZ, PT ;  /* 0x000000ff4300720c */ /* 0x000fe20003f25270 */
[----:B------:R-:W-:Y:S01]  /*5b50*/  IMAD.MOV.U32 R78, RZ, RZ, RZ ;  /* 0x000000ffff4e7224 */ /* 0x000fe200078e00ff */
[----:B------:R-:W-:Y:S01]  /*5b60*/  BSSY B0, `(.L_x_90) ;  /* 0x000000d000007945 */ /* 0x000fe20003800000 */
[----:B------:R-:W-:Y:S01]  /*5b70*/  @P5 IMAD.IADD R4, R99, 0x1, R5 ;  /* 0x0000000163045824 */ /* 0x000fe200078e0205 */
[----:B------:R-:W-:Y:S02]  /*5b80*/  CS2R R70, SRZ ;  /* 0x0000000000467805 */ /* 0x000fe4000001ff00 */
[----:B------:R-:W-:Y:S02]  /*5b90*/  CS2R R68, SRZ ;  /* 0x0000000000447805 */ /* 0x000fe4000001ff00 */
[----:B------:R-:W-:Y:S02]  /*5ba0*/  CS2R R76, SRZ ;  /* 0x00000000004c7805 */ /* 0x000fe4000001ff00 */
[----:B------:R-:W-:Y:S02]  /*5bb0*/  CS2R R58, SRZ ;  /* 0x00000000003a7805 */ /* 0x000fe4000001ff00 */
[----:B------:R-:W-:Y:S02]  /*5bc0*/  CS2R R56, SRZ ;  /* 0x0000000000387805 */ /* 0x000fe4000001ff00 */
[----:B------:R-:W-:Y:S02]  /*5bd0*/  CS2R R62, SRZ ;  /* 0x00000000003e7805 */ /* 0x000fe4000001ff00 */
[----:B------:R-:W-:Y:S01]  /*5be0*/  CS2R R60, SRZ ;  /* 0x00000000003c7805 */ /* 0x000fe2000001ff00 */
[----:B------:R-:W-:Y:S06]  /*5bf0*/  @P1 BRA `(.L_x_91) ;  /* 0x00000000000c1947 */ /* 0x000fec0003800000 */
[----:B------:R-:W-:Y:S04]  /*5c00*/  SHF.L.U32 R3, R98, 0x1f, RZ ;  /* 0x0000001f62037819 */ /* 0x000fe800000006ff */
[----:B------:R-:W1:Y:S02]  /*5c10*/  SYNCS.PHASECHK.TRANS64.TRYWAIT P1, [UR48+0x20], R3 ;  /* 0x00002003ff0075a7 */ /* 0x000e640008021130 */
[----:B-1----:R-:W-:Y:S05]  /*5c20*/  @!P1 BRA `(.L_x_92) ;  /* 0x0000003c00509947 */ /* 0x002fea0003800000 */
.L_x_91:
[----:B------:R-:W-:Y:S05]  /*5c30*/  BSYNC B0 ;  /* 0x0000000000007941 */ /* 0x000fea0003800000 */
.L_x_90:
[----:B------:R-:W-:Y:S01]  /*5c40*/  ISETP.NE.AND P1, PT, R72, RZ, PT ;  /* 0x000000ff4800720c */ /* 0x000fe20003f25270 */
[----:B------:R-:W-:Y:S11]  /*5c50*/  HFMA2 R65, -RZ, RZ, 0, 5.9604644775390625e-08 ;  /* 0x00000001ff417431 */ /* 0x000ff600000001ff */
[----:B------:R-:W-:Y:S01]  /*5c60*/  @!UPT UIADD3 URZ, UPT, UPT, URZ, URZ, URZ ;  /* 0x000000fffffff290 */ /* 0x000fe2000fffe0ff */
[----:B------:R-:W-:Y:S05]  /*5c70*/  @P1 WARPSYNC.ALL ;  /* 0x0000000000001948 */ /* 0x000fea0003800000 */
[----:B------:R3:W4:Y:S04]  /*5c80*/  @P1 LDSM.16.M88.4 R68, [R5] ;  /* 0x000000000544183b */ /* 0x0007280000000200 */
[----:B------:R3:W1:Y:S04]  /*5c90*/  @P1 LDSM.16.M88.4 R76, [R4] ;  /* 0x00000000044c183b */ /* 0x0006680000000200 */
[----:B------:R3:W1:Y:S04]  /*5ca0*/  @P1 LDSM.16.M88.4 R56, [R66+UR48+0x400] ;  /* 0x000400304238183b */ /* 0x0006680008000200 */
[----:B------:R3:W1:Y:S02]  /*5cb0*/  @P1 LDSM.16.M88.4 R60, [R106+0x400] ;  /* 0x000400006a3c183b */ /* 0x0006640000000200 */
.L_x_89:
[----:B------:R-:W-:Y:S05]  /*5cc0*/  BSYNC B1 ;  /* 0x0000000000017941 */ /* 0x000fea0003800000 */
.L_x_88:
[----:B-1----:R-:W-:Y:S04]  /*5cd0*/  SHF.R.U32.HI R0, RZ, 0x15, R48 ;  /* 0x00000015ff007819 */ /* 0x002fe80000011630 */
[----:B------:R-:W-:Y:S01]  /*5ce0*/  LOP3.LUT P1, RZ, R0, 0x3, R93, 0x48, !PT ;  /* 0x0000000300ff7812 */ /* 0x000fe2000782485d */
[----:B------:R-:W-:Y:S01]  /*5cf0*/  @!UPT UIADD3 URZ, UPT, UPT, URZ, URZ, URZ ;  /* 0x000000fffffff290 */ /* 0x000fe2000fffe0ff */
[----:B--2---:R-:W-:Y:S11]  /*5d00*/  @P0 BRA `(.L_x_93) ;  /* 0x0000000000080947 */ /* 0x004ff60003800000 */
[----:B------:R-:W1:Y:S02]  /*5d10*/  SYNCS.PHASECHK.TRANS64.TRYWAIT P0, [R64+URZ+0x90], R2 ;  /* 0x00009002400075a7 */ /* 0x000e6400080011ff */
[----:B-1----:R-:W-:Y:S05]  /*5d20*/  @!P0 BRA `(.L_x_94) ;  /* 0x0000003c00288947 */ /* 0x002fea0003800000 */
.L_x_93:
[----:B------:R-:W-:Y:S05]  /*5d30*/  @!P1 BRA `(.L_x_95) ;  /* 0x0000000000409947 */ /* 0x000fea0003800000 */
[----:B------:R-:W3:Y:S01]  /*5d40*/  LDCU.64 UR8, c[0x4][0x70] ;  /* 0x01000e00ff0877ac */ /* 0x000ee20008000a00 */
[----:B------:R-:W-:Y:S01]  /*5d50*/  MOV R3, 0x0 ;  /* 0x0000000000037802 */ /* 0x000fe20000000f00 */
[----:B------:R-:W-:Y:S02]  /*5d60*/  HFMA2 R12, -RZ, RZ, 0, 5.9604644775390625e-08 ;  /* 0x00000001ff0c7431 */ /* 0x000fe400000001ff */
[----:B------:R-:W-:Y:S02]  /*5d70*/  IMAD.MOV.U32 R8, RZ, RZ, 0x192 ;  /* 0x00000192ff087424 */ /* 0x000fe400078e00ff */
[----:B------:R-:W-:Y:S01]  /*5d80*/  IMAD.MOV.U32 R13, RZ, RZ, RZ ;  /* 0x000000ffff0d7224 */ /* 0x000fe200078e00ff */
[----:B------:R-:W2:Y:S01]  /*5d90*/  LDCU.64 UR6, c[0x4][0x78] ;  /* 0x01000f00ff0677ac */ /* 0x000ea20008000a00 */
[----:B-1----:R-:W1:Y:S01]  /*5da0*/  LDC.64 R2, c[0x4][R3] ;  /* 0x0100000003027b82 */ /* 0x002e620000000a00 */
[----:B------:R-:W5:Y:S01]  /*5db0*/  LDCU.64 UR4, c[0x4][0x10] ;  /* 0x01000200ff0477ac */ /* 0x000f620008000a00 */
[----:B---3--:R-:W-:Y:S01]  /*5dc0*/  MOV R5, UR9 ;  /* 0x0000000900057c02 */ /* 0x008fe20008000f00 */
[----:B------:R-:W-:Y:S01]  /*5dd0*/  IMAD.U32 R4, RZ, RZ, UR8 ;  /* 0x00000008ff047e24 */ /* 0x000fe2000f8e00ff */
[----:B--2---:R-:W-:Y:S01]  /*5de0*/  MOV R7, UR7 ;  /* 0x0000000700077c02 */ /* 0x004fe20008000f00 */
[----:B------:R-:W-:Y:S01]  /*5df0*/  IMAD.U32 R6, RZ, RZ, UR6 ;  /* 0x00000006ff067e24 */ /* 0x000fe2000f8e00ff */
[----:B-----5:R-:W-:Y:S01]  /*5e00*/  MOV R11, UR5 ;  /* 0x00000005000b7c02 */ /* 0x020fe20008000f00 */
[----:B------:R-:W-:Y:S02]  /*5e10*/  IMAD.U32 R10, RZ, RZ, UR4 ;  /* 0x00000004ff0a7e24 */ /* 0x000fe4000f8e00ff */
[----:B------:R-:W-:Y:S07]  /*5e20*/  LEPC R20, `(.L_x_95) ;  /* 0x000000001014794e */ /* 0x000fee0000000000 */
[----:B-1--4-:R-:W-:Y:S05]  /*5e30*/  CALL.ABS.NOINC R2 ;  /* 0x0000000002007343 */ /* 0x012fea0003c00000 */
.L_x_95:
[----:B------:R-:W-:Y:S01]  /*5e40*/  SHF.L.U32 R50, R56, 0x10, RZ ;  /* 0x0000001038327819 */ /* 0x000fe200000006ff */
[----:B------:R-:W-:Y:S05]  /*5e50*/  WARPSYNC.ALL ;  /* 0x0000000000007948 */ /* 0x000fea0003800000 */
[----:B------:R-:W-:Y:S01]  /*5e60*/  R2UR UR4, R48 ;  /* 0x00000000300472ca */ /* 0x000fe200000e0000 */
[----:B------:R-:W-:Y:S01]  /*5e70*/  BSSY.RECONVERGENT B0, `(.L_x_96) ;  /* 0x000008b000007945 */ /* 0x000fe20003800200 */
[----:B------:R-:W-:Y:S02]  /*5e80*/  LOP3.LUT R51, R56, 0xffff0000, RZ, 0xc0, !PT ;  /* 0xffff000038337812 */ /* 0x000fe400078ec0ff */
[----:B------:R-:W-:Y:S02]  /*5e90*/  SHF.L.U32 R52, R57, 0x10, RZ ;  /* 0x0000001039347819 */ /* 0x000fe400000006ff */
[----:B------:R-:W-:Y:S02]  /*5ea0*/  SHF.L.U32 R73, R100, 0x1, RZ ;  /* 0x0000000164497819 */ /* 0x000fe400000006ff */
[----:B------:R-:W-:Y:S02]  /*5eb0*/  ISETP.NE.AND P0, PT, R101, RZ, PT ;  /* 0x000000ff6500720c */ /* 0x000fe40003f05270 */
[----:B------:R-:W-:Y:S03]  /*5ec0*/  IADD3 R108, PT, PT, R108, R73, RZ ;  /* 0x000000496c6c7210 */ /* 0x000fe60007ffe0ff */
[----:B---3--:R-:W2:Y:S01]  /*5ed0*/  LDTM.16dp256bit.x8 R4, tmem[UR4] ;  /* 0x00000004000479ee */ /* 0x008ea200081a0000 */
[----:B------:R-:W-:Y:S01]  /*5ee0*/  IADD3 R109, PT, PT, R99, R108, RZ ;  /* 0x0000006c636d7210 */ /* 0x000fe20007ffe0ff */
[C---:B--2---:R-:W-:Y:S01]  /*5ef0*/  FMUL R0, R47.reuse, R4 ;  /* 0x000000042f007220 */ /* 0x044fe20000400000 */
[C---:B-1----:R-:W-:Y:S01]  /*5f00*/  FMUL R2, R47.reuse, R5 ;  /* 0x000000052f027220 */ /* 0x042fe20000400000 */
[C---:B------:R-:W-:Y:S01]  /*5f10*/  FMUL R4, R47.reuse, R8 ;  /* 0x000000082f047220 */ /* 0x040fe20000400000 */
[C---:B------:R-:W-:Y:S01]  /*5f20*/  FMUL R3, R47.reuse, R6 ;  /* 0x000000062f037220 */ /* 0x040fe20000400000 */
[C---:B------:R-:W-:Y:S01]  /*5f30*/  FMUL R5, R47.reuse, R9 ;  /* 0x000000092f057220 */ /* 0x040fe20000400000 */
[C---:B------:R-:W-:Y:S01]  /*5f40*/  FMUL R8, R47.reuse, R12 ;  /* 0x0000000c2f087220 */ /* 0x040fe20000400000 */
[C---:B------:R-:W-:Y:S01]  /*5f50*/  FMUL R6, R47.reuse, R10 ;  /* 0x0000000a2f067220 */ /* 0x040fe20000400000 */
[C---:B------:R-:W-:Y:S01]  /*5f60*/  FMUL R9, R47.reuse, R13 ;  /* 0x0000000d2f097220 */ /* 0x040fe20000400000 */
[----:B------:R-:W-:Y:S01]  /*5f70*/  FMUL R12, R47, R16 ;  /* 0x000000102f0c7220 */ /* 0x000fe20000400000 */
[----:B------:R-:W-:Y:S01]  /*5f80*/  FFMA R0, R49, R50, R0 ;  /* 0x0000003231007223 */ /* 0x000fe20000000000 */
[C---:B------:R-:W-:Y:S01]  /*5f90*/  FMUL R10, R47.reuse, R14 ;  /* 0x0000000e2f0a7220 */ /* 0x040fe20000400000 */
[C---:B------:R-:W-:Y:S01]  /*5fa0*/  FMUL R13, R47.reuse, R17 ;  /* 0x000000112f0d7220 */ /* 0x040fe20000400000 */
[----:B------:R-:W-:Y:S01]  /*5fb0*/  FMUL R16, R47, R20 ;  /* 0x000000142f107220 */ /* 0x000fe20000400000 */
[----:B------:R-:W-:Y:S01]  /*5fc0*/  FFMA R2, R49, R51, R2 ;  /* 0x0000003331027223 */ /* 0x000fe20000000002 */
[C---:B------:R-:W-:Y:S01]  /*5fd0*/  FMUL R14, R47.reuse, R18 ;  /* 0x000000122f0e7220 */ /* 0x040fe20000400000 */
[C---:B------:R-:W-:Y:S01]  /*5fe0*/  FMUL R17, R47.reuse, R21 ;  /* 0x000000152f117220 */ /* 0x040fe20000400000 */
[C---:B------:R-:W-:Y:S01]  /*5ff0*/  FMUL R20, R47.reuse, R24 ;  /* 0x000000182f147220 */ /* 0x040fe20000400000 */
[C---:B------:R-:W-:Y:S01]  /*6000*/  FMUL R18, R47.reuse, R22 ;  /* 0x000000162f127220 */ /* 0x040fe20000400000 */
[C---:B------:R-:W-:Y:S01]  /*6010*/  FMUL R21, R47.reuse, R25 ;  /* 0x000000192f157220 */ /* 0x040fe20000400000 */
[C---:B------:R-:W-:Y:S01]  /*6020*/  FMUL R24, R47.reuse, R28 ;  /* 0x0000001c2f187220 */ /* 0x040fe20000400000 */
[C---:B------:R-:W-:Y:S01]  /*6030*/  FMUL R22, R47.reuse, R26 ;  /* 0x0000001a2f167220 */ /* 0x040fe20000400000 */
[C---:B------:R-:W-:Y:S01]  /*6040*/  FMUL R25, R47.reuse, R29 ;  /* 0x0000001d2f197220 */ /* 0x040fe20000400000 */
[----:B------:R-:W-:Y:S01]  /*6050*/  FMUL R28, R47, R32 ;  /* 0x000000202f1c7220 */ /* 0x000fe20000400000 */
[----:B------:R-:W-:Y:S01]  /*6060*/  LOP3.LUT R32, R57, 0xffff0000, RZ, 0xc0, !PT ;  /* 0xffff000039207812 */ /* 0x000fe200078ec0ff */
[C---:B------:R-:W-:Y:S01]  /*6070*/  FMUL R26, R47.reuse, R30 ;  /* 0x0000001e2f1a7220 */ /* 0x040fe20000400000 */
[----:B------:R-:W-:Y:S01]  /*6080*/  FMUL R29, R47, R33 ;  /* 0x000000212f1d7220 */ /* 0x000fe20000400000 */
[----:B------:R-:W-:Y:S01]  /*6090*/  SHF.L.U32 R33, R58, 0x10, RZ ;  /* 0x000000103a217819 */ /* 0x000fe200000006ff */
[----:B------:R-:W-:Y:S01]  /*60a0*/  FFMA R3, R49, R52, R3 ;  /* 0x0000003431037223 */ /* 0x000fe20000000003 */
[----:B------:R-:W-:Y:S01]  /*60b0*/  F2FP.BF16.F32.PACK_AB R52, R2, R0 ;  /* 0x000000000234723e */ /* 0x000fe200000010ff */
[----:B------:R-:W-:Y:S01]  /*60c0*/  FMUL R7, R47, R7 ;  /* 0x000000072f077220 */ /* 0x000fe20000400000 */
[----:B------:R-:W-:Y:S01]  /*60d0*/  SHF.L.U32 R0, R59, 0x10, RZ ;  /* 0x000000103b007819 */ /* 0x000fe200000006ff */
[----:B------:R-:W-:Y:S01]  /*60e0*/  FMUL R30, R47, R34 ;  /* 0x000000222f1e7220 */ /* 0x000fe20000400000 */
[----:B------:R-:W-:Y:S01]  /*60f0*/  LOP3.LUT R34, R58, 0xffff0000, RZ, 0xc0, !PT ;  /* 0xffff00003a227812 */ /* 0x000fe200078ec0ff */
[----:B------:R-:W-:Y:S01]  /*6100*/  FFMA R7, R49, R32, R7 ;  /* 0x0000002031077223 */ /* 0x000fe20000000007 */
[----:B------:R-:W-:Y:S01]  /*6110*/  LOP3.LUT R2, R59, 0xffff0000, RZ, 0xc0, !PT ;  /* 0xffff00003b027812 */ /* 0x000fe200078ec0ff */
[----:B------:R-:W-:Y:S01]  /*6120*/  FFMA R4, R49, R33, R4 ;  /* 0x0000002131047223 */ /* 0x000fe20000000004 */
[----:B------:R-:W-:Y:S01]  /*6130*/  FMUL R11, R47, R11 ;  /* 0x0000000b2f0b7220 */ /* 0x000fe20000400000 */
[----:B------:R-:W-:Y:S01]  /*6140*/  FFMA R5, R49, R34, R5 ;  /* 0x0000002231057223 */ /* 0x000fe20000000005 */
[----:B------:R-:W-:Y:S01]  /*6150*/  F2FP.BF16.F32.PACK_AB R53, R7, R3 ;  /* 0x000000030735723e */ /* 0x000fe200000010ff */
[C---:B------:R-:W-:Y:S01]  /*6160*/  FFMA R6, R49.reuse, R0, R6 ;  /* 0x0000000031067223 */ /* 0x040fe20000000006 */
[C---:B------:R-:W-:Y:S01]  /*6170*/  SHF.L.U32 R0, R60.reuse, 0x10, RZ ;  /* 0x000000103c007819 */ /* 0x040fe200000006ff */
[----:B------:R-:W-:Y:S01]  /*6180*/  FFMA R11, R49, R2, R11 ;  /* 0x00000002310b7223 */ /* 0x000fe2000000000b */
[----:B------:R-:W-:Y:S01]  /*6190*/  LOP3.LUT R2, R60, 0xffff0000, RZ, 0xc0, !PT ;  /* 0xffff00003c027812 */ /* 0x000fe200078ec0ff */
[----:B------:R-:W-:Y:S01]  /*61a0*/  FMUL R15, R47, R15 ;  /* 0x0000000f2f0f7220 */ /* 0x000fe20000400000 */
[----:B------:R-:W-:Y:S01]  /*61b0*/  SHF.L.U32 R3, R61, 0x10, RZ ;  /* 0x000000103d037819 */ /* 0x000fe200000006ff */
[----:B------:R-:W-:Y:S01]  /*61c0*/  FFMA R8, R49, R0, R8 ;  /* 0x0000000031087223 */ /* 0x000fe20000000008 */
[----:B------:R-:W-:Y:S01]  /*61d0*/  LOP3.LUT R0, R61, 0xffff0000, RZ, 0xc0, !PT ;  /* 0xffff00003d007812 */ /* 0x000fe200078ec0ff */
[C---:B------:R-:W-:Y:S01]  /*61e0*/  FFMA R9, R49.reuse, R2, R9 ;  /* 0x0000000231097223 */ /* 0x040fe20000000009 */
[C---:B------:R-:W-:Y:S01]  /*61f0*/  SHF.L.U32 R2, R62.reuse, 0x10, RZ ;  /* 0x000000103e027819 */ /* 0x040fe200000006ff */
[----:B------:R-:W-:Y:S01]  /*6200*/  FFMA R10, R49, R3, R10 ;  /* 0x00000003310a7223 */ /* 0x000fe2000000000a */
[----:B------:R-:W-:Y:S01]  /*6210*/  SHF.L.U32 R3, R63, 0x10, RZ ;  /* 0x000000103f037819 */ /* 0x000fe200000006ff */
[C---:B------:R-:W-:Y:S01]  /*6220*/  FFMA R15, R49.reuse, R0, R15 ;  /* 0x00000000310f7223 */ /* 0x040fe2000000000f */
[----:B------:R-:W-:Y:S01]  /*6230*/  LOP3.LUT R0, R62, 0xffff0000, RZ, 0xc0, !PT ;  /* 0xffff00003e007812 */ /* 0x000fe200078ec0ff */
[----:B------:R-:W-:Y:S01]  /*6240*/  FFMA R12, R49, R2, R12 ;  /* 0x00000002310c7223 */ /* 0x000fe2000000000c */
[C---:B----4-:R-:W-:Y:S01]  /*6250*/  SHF.L.U32 R2, R68.reuse, 0x10, RZ ;  /* 0x0000001044027819 */ /* 0x050fe200000006ff */
[----:B------:R-:W-:Y:S01]  /*6260*/  FMUL R19, R47, R19 ;  /* 0x000000132f137220 */ /* 0x000fe20000400000 */
[----:B------:R-:W-:Y:S01]  /*6270*/  F2FP.BF16.F32.PACK_AB R54, R5, R4 ;  /* 0x000000040536723e */ /* 0x000fe200000010ff */
[----:B------:R-:W-:Y:S01]  /*6280*/  FFMA R13, R49, R0, R13 ;  /* 0x00000000310d7223 */ /* 0x000fe2000000000d */
[----:B------:R-:W-:Y:S01]  /*6290*/  LOP3.LUT R0, R63, 0xffff0000, RZ, 0xc0, !PT ;  /* 0xffff00003f007812 */ /* 0x000fe200078ec0ff */
[----:B------:R-:W-:Y:S01]  /*62a0*/  FFMA R14, R49, R3, R14 ;  /* 0x00000003310e7223 */ /* 0x000fe2000000000e */
[----:B------:R-:W-:Y:S01]  /*62b0*/  LOP3.LUT R3, R68, 0xffff0000, RZ, 0xc0, !PT ;  /* 0xffff000044037812 */ /* 0x000fe200078ec0ff */
[----:B------:R-:W-:Y:S01]  /*62c0*/  FMUL R23, R47, R23 ;  /* 0x000000172f177220 */ /* 0x000fe20000400000 */
[----:B------:R-:W-:Y:S01]  /*62d0*/  F2FP.BF16.F32.PACK_AB R55, R11, R6 ;  /* 0x000000060b37723e */ /* 0x000fe200000010ff */
[----:B------:R-:W-:Y:S01]  /*62e0*/  FFMA R19, R49, R0, R19 ;  /* 0x0000000031137223 */ /* 0x000fe20000000013 */
[----:B------:R-:W-:Y:S01]  /*62f0*/  SHF.L.U32 R0, R69, 0x10, RZ ;  /* 0x0000001045007819 */ /* 0x000fe200000006ff */
[----:B------:R-:W-:Y:S01]  /*6300*/  FFMA R16, R49, R2, R16 ;  /* 0x0000000231107223 */ /* 0x000fe20000000010 */
[----:B------:R-:W-:Y:S01]  /*6310*/  LOP3.LUT R2, R69, 0xffff0000, RZ, 0xc0, !PT ;  /* 0xffff000045027812 */ /* 0x000fe200078ec0ff */
[----:B------:R-:W-:Y:S01]  /*6320*/  FFMA R17, R49, R3, R17 ;  /* 0x0000000331117223 */ /* 0x000fe20000000011 */
[----:B------:R-:W-:Y:S01]  /*6330*/  SHF.L.U32 R3, R71, 0x10, RZ ;  /* 0x0000001047037819 */ /* 0x000fe200000006ff */
        /* <DEDUP_REMOVED lines=15> */
[C---:B------:R-:W-:Y:S01]  /*6430*/  SHF.L.U32 R2, R78.reuse, 0x10, RZ ;  /* 0x000000104e027819 */ /* 0x040fe200000006ff */
[----:B------:R-:W-:Y:S01]  /*6440*/  FMUL R31, R47, R31 ;  /* 0x0000001f2f1f7220 */ /* 0x000fe20000400000 */
[----:B------:R-:W-:Y:S01]  /*6450*/  F2FP.BF16.F32.PACK_AB R8, R9, R8 ;  /* 0x000000080908723e */ /* 0x000fe200000010ff */
[----:B------:R1:W-:Y:S01]  /*6460*/  STSM.16.M88.4 [R107+0x400], R52 ;  /* 0x000400346b007844 */ /* 0x0003e20000000200 */
        /* <DEDUP_REMOVED lines=8> */
[----:B------:R-:W-:Y:S01]  /*64f0*/  LOP3.LUT R0, R79, 0xffff0000, RZ, 0xc0, !PT ;  /* 0xffff00004f007812 */ /* 0x000fe200078ec0ff */
[----:B------:R-:W-:Y:S01]  /*6500*/  FFMA R28, R49, R2, R28 ;  /* 0x00000002311c7223 */ /* 0x000fe2000000001c */
[----:B------:R-:W-:Y:S01]  /*6510*/  F2FP.BF16.F32.PACK_AB R11, R19, R14 ;  /* 0x0000000e130b723e */ /* 0x000fe200000010ff */
[----:B------:R-:W-:Y:S01]  /*6520*/  FFMA R29, R49, R3, R29 ;  /* 0x00000003311d7223 */ /* 0x000fe2000000001d */
[----:B------:R-:W-:Y:S01]  /*6530*/  F2FP.BF16.F32.PACK_AB R16, R17, R16 ;  /* 0x000000101110723e */ /* 0x000fe200000010ff */
[----:B------:R-:W-:Y:S01]  /*6540*/  FFMA R30, R49, R4, R30 ;  /* 0x00000004311e7223 */ /* 0x000fe2000000001e */
[----:B------:R-:W-:Y:S01]  /*6550*/  F2FP.BF16.F32.PACK_AB R17, R23, R18 ;  /* 0x000000121711723e */ /* 0x000fe200000010ff */
[----:B------:R1:W-:Y:S01]  /*6560*/  STSM.16.M88.4 [R106+0x400], R8 ;  /* 0x000400086a007844 */ /* 0x0003e20000000200 */
[----:B------:R-:W-:Y:S01]  /*6570*/  FFMA R35, R49, R0, R35 ;  /* 0x0000000031237223 */ /* 0x000fe20000000023 */
[----:B------:R-:W-:Y:S02]  /*6580*/  F2FP.BF16.F32.PACK_AB R18, R21, R20 ;  /* 0x000000141512723e */ /* 0x000fe400000010ff */
[----:B------:R-:W-:Y:S02]  /*6590*/  F2FP.BF16.F32.PACK_AB R19, R27, R22 ;  /* 0x000000161b13723e */ /* 0x000fe400000010ff */
[----:B------:R-:W-:Y:S02]  /*65a0*/  F2FP.BF16.F32.PACK_AB R24, R25, R24 ;  /* 0x000000181918723e */ /* 0x000fe400000010ff */
[----:B------:R-:W-:Y:S01]  /*65b0*/  F2FP.BF16.F32.PACK_AB R25, R31, R26 ;  /* 0x0000001a1f19723e */ /* 0x000fe200000010ff */
[----:B------:R1:W-:Y:S01]  /*65c0*/  STSM.16.M88.4 [R108], R16 ;  /* 0x000000106c007844 */ /* 0x0003e20000000200 */
[----:B------:R-:W-:Y:S02]  /*65d0*/  F2FP.BF16.F32.PACK_AB R26, R29, R28 ;  /* 0x0000001c1d1a723e */ /* 0x000fe400000010ff */
[----:B------:R-:W-:Y:S05]  /*65e0*/  F2FP.BF16.F32.PACK_AB R27, R35, R30 ;  /* 0x0000001e231b723e */ /* 0x000fea00000010ff */
[----:B------:R1:W-:Y:S01]  /*65f0*/  STSM.16.M88.4 [R109], R24 ;  /* 0x000000186d007844 */ /* 0x0003e20000000200 */
[----:B------:R-:W-:Y:S01]  /*6600*/  @!PT LDS RZ, [RZ] ;  /* 0x00000000fffff984 */ /* 0x000fe20000000800 */
[----:B------:R-:W-:Y:S01]  /*6610*/  @!PT LDS RZ, [RZ] ;  /* 0x00000000fffff984 */ /* 0x000fe20000000800 */
[----:B------:R-:W-:Y:S01]  /*6620*/  @!PT LDS RZ, [RZ] ;  /* 0x00000000fffff984 */ /* 0x000fe20000000800 */
[----:B------:R-:W-:Y:S01]  /*6630*/  @!PT LDS RZ, [RZ] ;  /* 0x00000000fffff984 */ /* 0x000fe20000000800 */
[----:B------:R2:W-:Y:S07]  /*6640*/  MEMBAR.ALL.CTA ;  /* 0x0000000000007992 */ /* 0x0005ee0000008000 */
[----:B--2---:R-:W2:Y:S02]  /*6650*/  FENCE.VIEW.ASYNC.S ;  /* 0x00000000000073c6 */ /* 0x004ea40000000000 */
[----:B--2---:R-:W-:Y:S06]  /*6660*/  BAR.SYNC.DEFER_BLOCKING 0x1, 0x80 ;  /* 0x0042000000007b1d */ /* 0x004fec0000010000 */
[----:B------:R-:W-:Y:S05]  /*6670*/  @P0 BRA `(.L_x_97) ;  /* 0x0000000000280947 */ /* 0x000fea0003800000 */
[----:B------:R-:W-:Y:S02]  /*6680*/  UIADD3 UR4, UPT, UPT, UR48, 0x400, URZ ;  /* 0x0000040030047890 */ /* 0x000fe4000fffe0ff */
[----:B------:R-:W-:Y:S01]  /*6690*/  UIADD3 UR6, UP0, UPT, UR52, 0x680, URZ ;  /* 0x0000068034067890 */ /* 0x000fe2000ff1e0ff */
[----:B------:R-:W-:Y:S03]  /*66a0*/  UMOV UR43, UR36 ;  /* 0x00000024002b7c82 */ /* 0x000fe60008000000 */
[----:B------:R-:W-:Y:S01]  /*66b0*/  MOV R94, UR4 ;  /* 0x00000004005e7c02 */ /* 0x000fe20008000f00 */
[----:B------:R-:W-:Y:S03]  /*66c0*/  UIADD3.X UR7, UPT, UPT, URZ, UR53, URZ, UP0, !UPT ;  /* 0x00000035ff077290 */ /* 0x000fe600087fe4ff */
[----:B------:R-:W-:Y:S11]  /*66d0*/  R2UR UR40, R94 ;  /* 0x000000005e2872ca */ /* 0x000ff600000e0000 */
[----:B------:R-:W-:Y:S02]  /*66e0*/  @!UPT UIADD3 URZ, UPT, UPT, URZ, URZ, URZ ;  /* 0x000000fffffff290 */ /* 0x000fe4000fffe0ff */
[----:B------:R2:W-:Y:S01]  /*66f0*/  UTMASTG.3D [UR40], [UR6] ;  /* 0x00000028060073b5 */ /* 0x0005e20008010000 */
[----:B------:R0:W-:Y:S01]  /*6700*/  UTMACMDFLUSH ;  /* 0x00000000000079b7 */ /* 0x0001e20000000000 */
[----:B--2---:R-:W-:Y:S04]  /*6710*/  DEPBAR.LE SB0, 0x1 ;  /* 0x000080400000791a */ /* 0x004fe80000000000 */
.L_x_97:
[----:B------:R-:W-:Y:S05]  /*6720*/  BSYNC.RECONVERGENT B0 ;  /* 0x0000000000007941 */ /* 0x000fea0003800200 */
.L_x_96:
[----:B------:R-:W-:Y:S01]  /*6730*/  BAR.SYNC.DEFER_BLOCKING 0x1, 0x80 ;  /* 0x0042000000007b1d */ /* 0x000fe20000010000 */
[----:B------:R-:W-:Y:S01]  /*6740*/  ISETP.NE.AND P1, PT, R105, RZ, PT ;  /* 0x000000ff6900720c */ /* 0x000fe20003f25270 */
[----:B------:R-:W-:Y:S01]  /*6750*/  UISETP.NE.AND UP0, UPT, UR49, URZ, UPT ;  /* 0x000000ff3100728c */ /* 0x000fe2000bf05270 */
[----:B------:R-:W-:Y:S11]  /*6760*/  LEA R2, R65, UR48, 0x3 ;  /* 0x0000003041027c11 */ /* 0x000ff6000f8e18ff */
[----:B------:R-:W-:Y:S01]  /*6770*/  @P1 SHF.L.U32 R3, R98, 0x1f, RZ ;  /* 0x0000001f62031819 */ /* 0x000fe200000006ff */
[----:B------:R-:W-:Y:S06]  /*6780*/  BRA.U !UP0, `(.L_x_98) ;  /* 0x0000000108247547 */ /* 0x000fec000b800000 */
[----:B------:R-:W-:Y:S01]  /*6790*/  IMAD.U32 R4, RZ, RZ, UR51 ;  /* 0x00000033ff047e24 */ /* 0x000fe2000f8e00ff */
[----:B------:R-:W-:Y:S01]  /*67a0*/  MOV R0, UR37 ;  /* 0x0000002500007c02 */ /* 0x000fe20008000f00 */
[----:B------:R-:W-:Y:S03]  /*67b0*/  UIADD3 UR51, UPT, UPT, UR51, 0x1, URZ ;  /* 0x0000000133337890 */ /* 0x000fe6000fffe0ff */
[----:B------:R-:W-:Y:S01]  /*67c0*/  @P1 LEA R4, R4, UR48, 0x3 ;  /* 0x0000003004041c11 */ /* 0x000fe2000f8e18ff */
[----:B------:R-:W-:Y:S04]  /*67d0*/  UISETP.NE.AND UP0, UPT, UR51, 0x4, UPT ;  /* 0x000000043300788c */ /* 0x000fe8000bf05270 */
[----:B------:R-:W-:Y:S01]  /*67e0*/  @P1 VIADD R4, R4, 0x40 ;  /* 0x0000004004041836 */ /* 0x000fe20000000000 */
[----:B------:R-:W-:Y:S04]  /*67f0*/  USEL UR51, UR51, URZ, UP0 ;  /* 0x000000ff33337287 */ /* 0x000fe80008000000 */
[----:B------:R-:W-:Y:S04]  /*6800*/  @P1 PRMT R0, R0, 0x654, R4 ;  /* 0x0000065400001816 */ /* 0x000fe80000000004 */
[----:B------:R2:W-:Y:S04]  /*6810*/  @P1 SYNCS.ARRIVE.TRANS64.RED.A1T0 RZ, [R0+URZ], RZ ;  /* 0x000000ff00ff19a7 */ /* 0x0005e800081004ff */
.L_x_98:
[----:B------:R-:W3:Y:S01]  /*6820*/  @P1 SYNCS.PHASECHK.TRANS64.TRYWAIT P0, [R2+URZ+0x20], R3 ;  /* 0x00002003020015a7 */ /* 0x000ee200080011ff */
[----:B------:R-:W-:Y:S01]  /*6830*/  BSSY B1, `(.L_x_99) ;  /* 0x0000017000017945 */ /* 0x000fe20003800000 */
[----:B---3--:R-:W-:Y:S03]  /*6840*/  @P1 SEL R67, RZ, 0x1, !P0 ;  /* 0x00000001ff431807 */ /* 0x008fe60004000000 */
[----:B------:R-:W-:Y:S05]  /*6850*/  @!P1 BRA `(.L_x_100) ;  /* 0x0000000000509947 */ /* 0x000fea0003800000 */
[----:B------:R-:W-:Y:S01]  /*6860*/  ISETP.NE.AND P1, PT, R72, RZ, PT ;  /* 0x000000ff4800720c */ /* 0x000fe20003f25270 */
[----:B------:R-:W-:Y:S01]  /*6870*/  BSSY B0, `(.L_x_101) ;  /* 0x000000a000007945 */ /* 0x000fe20003800000 */
[----:B------:R-:W-:Y:S11]  /*6880*/  ISETP.NE.AND P0, PT, R67, RZ, PT ;  /* 0x000000ff4300720c */ /* 0x000ff60003f05270 */
[----:B------:R-:W-:Y:S04]  /*6890*/  @P1 IMAD R5, R65, 0x2000, R66 ;  /* 0x0000200041051824 */ /* 0x000fe800078e0242 */
[----:B------:R-:W-:Y:S05]  /*68a0*/  @P1 VIADD R4, R5, UR48 ;  /* 0x0000003005041c36 */ /* 0x000fea0008000000 */
[----:B------:R-:W-:Y:S01]  /*68b0*/  @P1 IADD3 R3, PT, PT, R73, R4, RZ ;  /* 0x0000000449031210 */ /* 0x000fe20007ffe0ff */
[----:B------:R-:W-:Y:S01]  /*68c0*/  @P1 IMAD.IADD R4, R99, 0x1, R4 ;  /* 0x0000000163041824 */ /* 0x000fe200078e0204 */
[----:B------:R-:W-:Y:S06]  /*68d0*/  @P0 BRA `(.L_x_102) ;  /* 0x00000000000c0947 */ /* 0x000fec0003800000 */
[----:B--2---:R-:W-:Y:S04]  /*68e0*/  SHF.L.U32 R0, R98, 0x1f, RZ ;  /* 0x0000001f62007819 */ /* 0x004fe800000006ff */
[----:B------:R-:W2:Y:S02]  /*68f0*/  SYNCS.PHASECHK.TRANS64.TRYWAIT P0, [R2+URZ+0x20], R0 ;  /* 0x00002000020075a7 */ /* 0x000ea400080011ff */
[----:B--2---:R-:W-:Y:S05]  /*6900*/  @!P0 BRA `(.L_x_103) ;  /* 0x0000003000448947 */ /* 0x004fea0003800000 */
.L_x_102:
[----:B------:R-:W-:Y:S05]  /*6910*/  BSYNC B0 ;  /* 0x0000000000007941 */ /* 0x000fea0003800000 */
.L_x_101:
[----:B------:R-:W-:Y:S02]  /*6920*/  ISETP.NE.AND P0, PT, R72, RZ, PT ;  /* 0x000000ff4800720c */ /* 0x000fe40003f05270 */
[----:B------:R-:W-:Y:S11]  /*6930*/  IADD3 R65, PT, PT, R65, 0x1, RZ ;  /* 0x0000000141417810 */ /* 0x000ff60007ffe0ff */
[----:B--2---:R-:W-:Y:S01]  /*6940*/  @P0 IMAD.IADD R0, R99, 0x1, R3 ;  /* 0x0000000163000824 */ /* 0x004fe200078e0203 */
[----:B------:R-:W-:Y:S05]  /*6950*/  @P0 WARPSYNC.ALL ;  /* 0x0000000000000948 */ /* 0x000fea0003800000 */
[----:B------:R3:W4:Y:S04]  /*6960*/  @P0 LDSM.16.M88.4 R56, [R5+UR48+0x400] ;  /* 0x000400300538083b */ /* 0x0007280008000200 */
[----:B------:R3:W2:Y:S04]  /*6970*/  @P0 LDSM.16.M88.4 R60, [R4+0x400] ;  /* 0x00040000043c083b */ /* 0x0006a80000000200 */
[----:B------:R3:W1:Y:S04]  /*6980*/  @P0 LDSM.16.M88.4 R68, [R3+0x400] ;  /* 0x000400000344083b */ /* 0x0006680000000200 */
[----:B------:R3:W1:Y:S02]  /*6990*/  @P0 LDSM.16.M88.4 R76, [R0+0x400] ;  /* 0x00040000004c083b */ /* 0x0006640000000200 */
.L_x_100:
[----:B------:R-:W-:Y:S05]  /*69a0*/  BSYNC B1 ;  /* 0x0000000000017941 */ /* 0x000fea0003800000 */
.L_x_99:
[----:B--23--:R-:W-:Y:S05]  /*69b0*/  VIADD R0, R48, 0x40 ;  /* 0x0000004030007836 */ /* 0x00cfea0000000000 */
[----:B------:R-:W-:Y:S04]  /*69c0*/  SHF.R.U32.HI R0, RZ, 0x15, R0 ;  /* 0x00000015ff007819 */ /* 0x000fe80000011600 */
[----:B------:R-:W-:Y:S11]  /*69d0*/  LOP3.LUT P0, RZ, R0, 0x3, R93, 0x48, !PT ;  /* 0x0000000300ff7812 */ /* 0x000ff6000780485d */
[----:B------:R-:W-:Y:S02]  /*69e0*/  @!UPT UIADD3 URZ, UPT, UPT, URZ, URZ, URZ ;  /* 0x000000fffffff290 */ /* 0x000fe4000fffe0ff */
[----:B------:R-:W-:Y:S05]  /*69f0*/  @!P0 BRA `(.L_x_104) ;  /* 0x0000000000408947 */ /* 0x000fea0003800000 */
[----:B------:R-:W2:Y:S01]  /*6a00*/  LDCU.64 UR8, c[0x4][0x70] ;  /* 0x01000e00ff0877ac */ /* 0x000ea20008000a00 */
[----:B------:R-:W-:Y:S01]  /*6a10*/  MOV R3, 0x0 ;  /* 0x0000000000037802 */ /* 0x000fe20000000f00 */
[----:B------:R-:W-:Y:S02]  /*6a20*/  HFMA2 R12, -RZ, RZ, 0, 5.9604644775390625e-08 ;  /* 0x00000001ff0c7431 */ /* 0x000fe400000001ff */
[----:B-1----:R-:W-:Y:S02]  /*6a30*/  IMAD.MOV.U32 R8, RZ, RZ, 0x192 ;  /* 0x00000192ff087424 */ /* 0x002fe400078e00ff */
[----:B------:R-:W-:Y:S01]  /*6a40*/  IMAD.MOV.U32 R13, RZ, RZ, RZ ;  /* 0x000000ffff0d7224 */ /* 0x000fe200078e00ff */
[----:B------:R-:W1:Y:S01]  /*6a50*/  LDCU.64 UR6, c[0x4][0x78] ;  /* 0x01000f00ff0677ac */ /* 0x000e620008000a00 */
[----:B------:R-:W3:Y:S01]  /*6a60*/  LDC.64 R2, c[0x4][R3] ;  /* 0x0100000003027b82 */ /* 0x000ee20000000a00 */
[----:B------:R-:W5:Y:S01]  /*6a70*/  LDCU.64 UR4, c[0x4][0x10] ;  /* 0x01000200ff0477ac */ /* 0x000f620008000a00 */
[----:B--2---:R-:W-:Y:S01]  /*6a80*/  MOV R5, UR9 ;  /* 0x0000000900057c02 */ /* 0x004fe20008000f00 */
[----:B------:R-:W-:Y:S01]  /*6a90*/  IMAD.U32 R4, RZ, RZ, UR8 ;  /* 0x00000008ff047e24 */ /* 0x000fe2000f8e00ff */
[----:B-1----:R-:W-:Y:S01]  /*6aa0*/  MOV R7, UR7 ;  /* 0x0000000700077c02 */ /* 0x002fe20008000f00 */
[----:B------:R-:W-:Y:S01]  /*6ab0*/  IMAD.U32 R6, RZ, RZ, UR6 ;  /* 0x00000006ff067e24 */ /* 0x000fe2000f8e00ff */
[----:B-----5:R-:W-:Y:S01]  /*6ac0*/  MOV R11, UR5 ;  /* 0x00000005000b7c02 */ /* 0x020fe20008000f00 */
[----:B------:R-:W-:Y:S02]  /*6ad0*/  IMAD.U32 R10, RZ, RZ, UR4 ;  /* 0x00000004ff0a7e24 */ /* 0x000fe4000f8e00ff */
[----:B------:R-:W-:Y:S07]  /*6ae0*/  LEPC R20, `(.L_x_104) ;  /* 0x000000001014794e */ /* 0x000fee0000000000 */
[----:B---34-:R-:W-:Y:S05]  /*6af0*/  CALL.ABS.NOINC R2 ;  /* 0x0000000002007343 */ /* 0x018fea0003c00000 */
.L_x_104:
[----:B------:R-:W-:Y:S01]  /*6b00*/  ISETP.NE.AND P6, PT, R105, RZ, PT ;  /* 0x000000ff6900720c */ /* 0x000fe20003fc5270 */
[----:B------:R-:W-:Y:S05]  /*6b10*/  WARPSYNC.ALL ;  /* 0x0000000000007948 */ /* 0x000fea0003800000 */
[----:B------:R-:W-:Y:S01]  /*6b20*/  R2UR UR4, R48 ;  /* 0x00000000300472ca */ /* 0x000fe200000e0000 */
[----:B------:R-:W-:Y:S01]  /*6b30*/  BSSY.RECONVERGENT B0, `(.L_x_105) ;  /* 0x000008f000007945 */ /* 0x000fe20003800200 */
[----:B------:R-:W-:Y:S02]  /*6b40*/  MOV R50, UR51 ;  /* 0x0000003300327c02 */ /* 0x000fe40008000f00 */
[----:B----4-:R-:W-:Y:S02]  /*6b50*/  SHF.L.U32 R3, R56, 0x10, RZ ;  /* 0x0000001038037819 */ /* 0x010fe400000006ff */
[----:B------:R-:W-:Y:S02]  /*6b60*/  MOV R74, UR37 ;  /* 0x00000025004a7c02 */ /* 0x000fe40008000f00 */
[----:B------:R-:W-:Y:S02]  /*6b70*/  @P6 LEA R50, R50, UR48, 0x3 ;  /* 0x0000003032326c11 */ /* 0x000fe4000f8e18ff */
[----:B------:R-:W-:Y:S02]  /*6b80*/  LOP3.LUT R51, R57, 0xffff0000, RZ, 0xc0, !PT ;  /* 0xffff000039337812 */ /* 0x000fe400078ec0ff */
[----:B------:R-:W-:Y:S01]  /*6b90*/  @P6 IADD3 R50, PT, PT, R50, 0x40, RZ ;  /* 0x0000004032326810 */ /* 0x000fe20007ffe0ff */
[----:B-1----:R-:W1:Y:S01]  /*6ba0*/  LDTM.16dp256bit.x8 R4, tmem[UR4+0x40] ;  /* 0x00004004000479ee */ /* 0x002e6200081a0000 */
[----:B------:R-:W-:Y:S02]  /*6bb0*/  ISETP.NE.AND P0, PT, R101, RZ, PT ;  /* 0x000000ff6500720c */ /* 0x000fe40003f05270 */
[----:B------:R-:W-:Y:S02]  /*6bc0*/  @P6 PRMT R74, R74, 0x654, R50 ;  /* 0x000006544a4a6816 */ /* 0x000fe40000000032 */
[----:B------:R-:W-:Y:S01]  /*6bd0*/  SHF.L.U32 R50, R57, 0x10, RZ ;  /* 0x0000001039327819 */ /* 0x000fe200000006ff */
[C---:B-1----:R-:W-:Y:S01]  /*6be0*/  FMUL R0, R47.reuse, R4 ;  /* 0x000000042f007220 */ /* 0x042fe20000400000 */
[----:B------:R-:W-:Y:S01]  /*6bf0*/  LOP3.LUT R4, R56, 0xffff0000, RZ, 0xc0, !PT ;  /* 0xffff000038047812 */ /* 0x000fe200078ec0ff */
[C---:B------:R-:W-:Y:S01]  /*6c00*/  FMUL R2, R47.reuse, R5 ;  /* 0x000000052f027220 */ /* 0x040fe20000400000 */
[----:B------:R-:W-:Y:S01]  /*6c10*/  FMUL R7, R47, R7 ;  /* 0x000000072f077220 */ /* 0x000fe20000400000 */
[----:B------:R-:W-:Y:S01]  /*6c20*/  FFMA R0, R49, R3, R0 ;  /* 0x0000000331007223 */ /* 0x000fe20000000000 */
[----:B------:R-:W-:Y:S01]  /*6c30*/  FMUL R3, R47, R6 ;  /* 0x000000062f037220 */ /* 0x000fe20000400000 */
[----:B------:R-:W-:Y:S01]  /*6c40*/  FFMA R2, R49, R4, R2 ;  /* 0x0000000431027223 */ /* 0x000fe20000000002 */
[C---:B------:R-:W-:Y:S01]  /*6c50*/  FMUL R4, R47.reuse, R8 ;  /* 0x000000082f047220 */ /* 0x040fe20000400000 */
[C---:B------:R-:W-:Y:S01]  /*6c60*/  FMUL R8, R47.reuse, R12 ;  /* 0x0000000c2f087220 */ /* 0x040fe20000400000 */
[C---:B------:R-:W-:Y:S01]  /*6c70*/  FMUL R12, R47.reuse, R16 ;  /* 0x000000102f0c7220 */ /* 0x040fe20000400000 */
[C---:B------:R-:W-:Y:S01]  /*6c80*/  FMUL R16, R47.reuse, R20 ;  /* 0x000000142f107220 */ /* 0x040fe20000400000 */
[----:B------:R-:W-:Y:S01]  /*6c90*/  F2FP.BF16.F32.PACK_AB R52, R2, R0 ;  /* 0x000000000234723e */ /* 0x000fe200000010ff */
[C---:B------:R-:W-:Y:S01]  /*6ca0*/  FMUL R20, R47.reuse, R24 ;  /* 0x000000182f147220 */ /* 0x040fe20000400000 */
[C---:B------:R-:W-:Y:S01]  /*6cb0*/  LOP3.LUT R0, R58.reuse, 0xffff0000, RZ, 0xc0, !PT ;  /* 0xffff00003a007812 */ /* 0x040fe200078ec0ff */
[----:B------:R-:W-:Y:S01]  /*6cc0*/  FMUL R24, R47, R28 ;  /* 0x0000001c2f187220 */ /* 0x000fe20000400000 */
[----:B------:R-:W-:Y:S01]  /*6cd0*/  SHF.L.U32 R2, R59, 0x10, RZ ;  /* 0x000000103b027819 */ /* 0x000fe200000006ff */
[C---:B------:R-:W-:Y:S01]  /*6ce0*/  FMUL R28, R47.reuse, R32 ;  /* 0x000000202f1c7220 */ /* 0x040fe20000400000 */
[----:B------:R-:W-:Y:S01]  /*6cf0*/  SHF.L.U32 R32, R58, 0x10, RZ ;  /* 0x000000103a207819 */ /* 0x000fe200000006ff */
[----:B------:R-:W-:Y:S01]  /*6d00*/  FMUL R5, R47, R9 ;  /* 0x000000092f057220 */ /* 0x000fe20000400000 */
[C---:B------:R-:W-:Y:S01]  /*6d10*/  FFMA R3, R49.reuse, R50, R3 ;  /* 0x0000003231037223 */ /* 0x040fe20000000003 */
[----:B------:R-:W-:Y:S01]  /*6d20*/  FFMA R7, R49, R51, R7 ;  /* 0x0000003331077223 */ /* 0x000fe20000000007 */
[----:B------:R-:W-:Y:S01]  /*6d30*/  FMUL R6, R47, R10 ;  /* 0x0000000a2f067220 */ /* 0x000fe20000400000 */
[----:B------:R-:W-:Y:S01]  /*6d40*/  FFMA R4, R49, R32, R4 ;  /* 0x0000002031047223 */ /* 0x000fe20000000004 */
[----:B------:R-:W-:Y:S01]  /*6d50*/  LOP3.LUT R32, R59, 0xffff0000, RZ, 0xc0, !PT ;  /* 0xffff00003b207812 */ /* 0x000fe200078ec0ff */
[----:B------:R-:W-:Y:S01]  /*6d60*/  FFMA R5, R49, R0, R5 ;  /* 0x0000000031057223 */ /* 0x000fe20000000005 */
[C---:B------:R-:W-:Y:S01]  /*6d70*/  SHF.L.U32 R0, R60.reuse, 0x10, RZ ;  /* 0x000000103c007819 */ /* 0x040fe200000006ff */
[----:B------:R-:W-:Y:S01]  /*6d80*/  FMUL R11, R47, R11 ;  /* 0x0000000b2f0b7220 */ /* 0x000fe20000400000 */
[----:B------:R-:W-:Y:S01]  /*6d90*/  F2FP.BF16.F32.PACK_AB R53, R7, R3 ;  /* 0x000000030735723e */ /* 0x000fe200000010ff */
[C---:B------:R-:W-:Y:S01]  /*6da0*/  FFMA R6, R49.reuse, R2, R6 ;  /* 0x0000000231067223 */ /* 0x040fe20000000006 */
[----:B------:R-:W-:Y:S01]  /*6db0*/  LOP3.LUT R2, R60, 0xffff0000, RZ, 0xc0, !PT ;  /* 0xffff00003c027812 */ /* 0x000fe200078ec0ff */
[----:B------:R-:W-:Y:S01]  /*6dc0*/  FFMA R11, R49, R32, R11 ;  /* 0x00000020310b7223 */ /* 0x000fe2000000000b */
[----:B------:R-:W-:Y:S01]  /*6dd0*/  SHF.L.U32 R3, R61, 0x10, RZ ;  /* 0x000000103d037819 */ /* 0x000fe200000006ff */
[----:B------:R-:W-:Y:S01]  /*6de0*/  FFMA R8, R49, R0, R8 ;  /* 0x0000000031087223 */ /* 0x000fe20000000008 */
[----:B------:R-:W-:Y:S01]  /*6df0*/  LOP3.LUT R0, R61, 0xffff0000, RZ, 0xc0, !PT ;  /* 0xffff00003d007812 */ /* 0x000fe200078ec0ff */
[----:B------:R-:W-:Y:S01]  /*6e00*/  FMUL R9, R47, R13 ;  /* 0x0000000d2f097220 */ /* 0x000fe20000400000 */
[----:B------:R-:W-:Y:S01]  /*6e10*/  F2FP.BF16.F32.PACK_AB R54, R5, R4 ;  /* 0x000000040536723e */ /* 0x000fe200000010ff */
[----:B------:R-:W-:Y:S01]  /*6e20*/  FMUL R10, R47, R14 ;  /* 0x0000000e2f0a7220 */ /* 0x000fe20000400000 */
[----:B------:R-:W-:Y:S01]  /*6e30*/  SHF.L.U32 R4, R77, 0x10, RZ ;  /* 0x000000104d047819 */ /* 0x000fe200000006ff */
[----:B------:R-:W-:Y:S01]  /*6e40*/  FMUL R15, R47, R15 ;  /* 0x0000000f2f0f7220 */ /* 0x000fe20000400000 */
[----:B------:R-:W-:Y:S01]  /*6e50*/  F2FP.BF16.F32.PACK_AB R55, R11, R6 ;  /* 0x000000060b37723e */ /* 0x000fe200000010ff */
[C---:B------:R-:W-:Y:S01]  /*6e60*/  FFMA R9, R49.reuse, R2, R9 ;  /* 0x0000000231097223 */ /* 0x040fe20000000009 */
[C---:B------:R-:W-:Y:S01]  /*6e70*/  SHF.L.U32 R2, R62.reuse, 0x10, RZ ;  /* 0x000000103e027819 */ /* 0x040fe200000006ff */
[C---:B------:R-:W-:Y:S01]  /*6e80*/  FFMA R10, R49.reuse, R3, R10 ;  /* 0x00000003310a7223 */ /* 0x040fe2000000000a */
[----:B------:R-:W-:Y:S01]  /*6e90*/  LOP3.LUT R3, R62, 0xffff0000, RZ, 0xc0, !PT ;  /* 0xffff00003e037812 */ /* 0x000fe200078ec0ff */
[----:B------:R-:W-:Y:S01]  /*6ea0*/  FFMA R15, R49, R0, R15 ;  /* 0x00000000310f7223 */ /* 0x000fe2000000000f */
[----:B------:R-:W-:Y:S01]  /*6eb0*/  SHF.L.U32 R0, R63, 0x10, RZ ;  /* 0x000000103f007819 */ /* 0x000fe200000006ff */
[----:B------:R-:W-:Y:S01]  /*6ec0*/  FMUL R13, R47, R17 ;  /* 0x000000112f0d7220 */ /* 0x000fe20000400000 */
[----:B------:R-:W-:Y:S01]  /*6ed0*/  F2FP.BF16.F32.PACK_AB R8, R9, R8 ;  /* 0x000000080908723e */ /* 0x000fe200000010ff */
[----:B------:R-:W-:Y:S01]  /*6ee0*/  FMUL R14, R47, R18 ;  /* 0x000000122f0e7220 */ /* 0x000fe20000400000 */
[----:B------:R-:W-:Y:S01]  /*6ef0*/  LOP3.LUT R5, R79, 0xffff0000, RZ, 0xc0, !PT ;  /* 0xffff00004f057812 */ /* 0x000fe200078ec0ff */
[----:B------:R-:W-:Y:S01]  /*6f00*/  FFMA R12, R49, R2, R12 ;  /* 0x00000002310c7223 */ /* 0x000fe2000000000c */
[----:B------:R-:W-:Y:S01]  /*6f10*/  LOP3.LUT R2, R63, 0xffff0000, RZ, 0xc0, !PT ;  /* 0xffff00003f027812 */ /* 0x000fe200078ec0ff */
[----:B------:R-:W-:Y:S01]  /*6f20*/  FFMA R13, R49, R3, R13 ;  /* 0x00000003310d7223 */ /* 0x000fe2000000000d */
[----:B------:R-:W-:Y:S01]  /*6f30*/  SHF.L.U32 R3, R69, 0x10, RZ ;  /* 0x0000001045037819 */ /* 0x000fe200000006ff */
[----:B------:R-:W-:Y:S01]  /*6f40*/  FFMA R14, R49, R0, R14 ;  /* 0x00000000310e7223 */ /* 0x000fe2000000000e */
[C---:B------:R-:W-:Y:S01]  /*6f50*/  SHF.L.U32 R0, R68.reuse, 0x10, RZ ;  /* 0x0000001044007819 */ /* 0x040fe200000006ff */
[----:B------:R-:W-:Y:S01]  /*6f60*/  FMUL R19, R47, R19 ;  /* 0x000000132f137220 */ /* 0x000fe20000400000 */
[----:B------:R-:W-:Y:S01]  /*6f70*/  F2FP.BF16.F32.PACK_AB R9, R15, R10 ;  /* 0x0000000a0f09723e */ /* 0x000fe200000010ff */
[----:B------:R-:W-:Y:S01]  /*6f80*/  FMUL R17, R47, R21 ;  /* 0x000000152f117220 */ /* 0x000fe20000400000 */
[----:B------:R-:W-:Y:S01]  /*6f90*/  F2FP.BF16.F32.PACK_AB R10, R13, R12 ;  /* 0x0000000c0d0a723e */ /* 0x000fe200000010ff */
[C---:B------:R-:W-:Y:S01]  /*6fa0*/  FFMA R19, R49.reuse, R2, R19 ;  /* 0x0000000231137223 */ /* 0x040fe20000000013 */
[----:B------:R-:W-:Y:S01]  /*6fb0*/  LOP3.LUT R2, R68, 0xffff0000, RZ, 0xc0, !PT ;  /* 0xffff000044027812 */ /* 0x000fe200078ec0ff */
[----:B------:R-:W-:Y:S01]  /*6fc0*/  FFMA R16, R49, R0, R16 ;  /* 0x0000000031107223 */ /* 0x000fe20000000010 */
[----:B------:R-:W-:Y:S01]  /*6fd0*/  LOP3.LUT R0, R69, 0xffff0000, RZ, 0xc0, !PT ;  /* 0xffff000045007812 */ /* 0x000fe200078ec0ff */
[----:B------:R-:W-:Y:S01]  /*6fe0*/  FMUL R18, R47, R22 ;  /* 0x000000162f127220 */ /* 0x000fe20000400000 */
[----:B------:R-:W-:Y:S01]  /*6ff0*/  F2FP.BF16.F32.PACK_AB R11, R19, R14 ;  /* 0x0000000e130b723e */ /* 0x000fe200000010ff */
[----:B------:R-:W-:Y:S01]  /*7000*/  FMUL R23, R47, R23 ;  /* 0x000000172f177220 */ /* 0x000fe20000400000 */
[C---:B------:R-:W-:Y:S01]  /*7010*/  FFMA R17, R49.reuse, R2, R17 ;  /* 0x0000000231117223 */ /* 0x040fe20000000011 */
[C---:B------:R-:W-:Y:S01]  /*7020*/  SHF.L.U32 R2, R70.reuse, 0x10, RZ ;  /* 0x0000001046027819 */ /* 0x040fe200000006ff */
[----:B------:R-:W-:Y:S01]  /*7030*/  FFMA R18, R49, R3, R18 ;  /* 0x0000000331127223 */ /* 0x000fe20000000012 */
[----:B------:R-:W-:Y:S01]  /*7040*/  SHF.L.U32 R3, R71, 0x10, RZ ;  /* 0x0000001047037819 */ /* 0x000fe200000006ff */
[----:B------:R-:W-:Y:S01]  /*7050*/  FFMA R23, R49, R0, R23 ;  /* 0x0000000031177223 */ /* 0x000fe20000000017 */
[----:B------:R-:W-:Y:S01]  /*7060*/  LOP3.LUT R0, R70, 0xffff0000, RZ, 0xc0, !PT ;  /* 0xffff000046007812 */ /* 0x000fe200078ec0ff */
[----:B------:R-:W-:Y:S01]  /*7070*/  FMUL R21, R47, R25 ;  /* 0x000000192f157220 */ /* 0x000fe20000400000 */
[----:B------:R-:W-:Y:S01]  /*7080*/  F2FP.BF16.F32.PACK_AB R16, R17, R16 ;  /* 0x000000101110723e */ /* 0x000fe200000010ff */
[----:B------:R-:W-:Y:S01]  /*7090*/  FMUL R22, R47, R26 ;  /* 0x0000001a2f167220 */ /* 0x000fe20000400000 */
[----:B------:R-:W-:Y:S01]  /*70a0*/  F2FP.BF16.F32.PACK_AB R17, R23, R18 ;  /* 0x000000121711723e */ /* 0x000fe200000010ff */
[C---:B------:R-:W-:Y:S01]  /*70b0*/  FFMA R20, R49.reuse, R2, R20 ;  /* 0x0000000231147223 */ /* 0x040fe20000000014 */
[C---:B------:R-:W-:Y:S01]  /*70c0*/  SHF.L.U32 R2, R76.reuse, 0x10, RZ ;  /* 0x000000104c027819 */ /* 0x040fe200000006ff */
[----:B------:R1:W-:Y:S01]  /*70d0*/  STSM.16.M88.4 [R107+0x2400], R52 ;  /* 0x002400346b007844 */ /* 0x0003e20000000200 */
[----:B------:R-:W-:Y:S01]  /*70e0*/  FFMA R21, R49, R0, R21 ;  /* 0x0000000031157223 */ /* 0x000fe20000000015 */
[----:B------:R-:W-:Y:S01]  /*70f0*/  LOP3.LUT R0, R71, 0xffff0000, RZ, 0xc0, !PT ;  /* 0xffff000047007812 */ /* 0x000fe200078ec0ff */
[----:B------:R-:W-:Y:S01]  /*7100*/  FFMA R22, R49, R3, R22 ;  /* 0x0000000331167223 */ /* 0x000fe20000000016 */
[----:B------:R-:W-:Y:S04]  /*7110*/  LOP3.LUT R3, R76, 0xffff0000, RZ, 0xc0, !PT ;  /* 0xffff00004c037812 */ /* 0x000fe800078ec0ff */
[----:B------:R1:W-:Y:S01]  /*7120*/  STSM.16.M88.4 [R106+0x2400], R8 ;  /* 0x002400086a007844 */ /* 0x0003e20000000200 */
[----:B------:R-:W-:Y:S01]  /*7130*/  F2FP.BF16.F32.PACK_AB R18, R21, R20 ;  /* 0x000000141512723e */ /* 0x000fe200000010ff */
[C---:B------:R-:W-:Y:S01]  /*7140*/  FMUL R27, R47.reuse, R27 ;  /* 0x0000001b2f1b7220 */ /* 0x040fe20000400000 */
[C---:B------:R-:W-:Y:S01]  /*7150*/  FMUL R25, R47.reuse, R29 ;  /* 0x0000001d2f197220 */ /* 0x040fe20000400000 */
[C---:B------:R-:W-:Y:S01]  /*7160*/  FMUL R26, R47.reuse, R30 ;  /* 0x0000001e2f1a7220 */ /* 0x040fe20000400000 */
[----:B------:R-:W-:Y:S01]  /*7170*/  FMUL R31, R47, R31 ;  /* 0x0000001f2f1f7220 */ /* 0x000fe20000400000 */
[----:B------:R-:W-:Y:S01]  /*7180*/  FFMA R27, R49, R0, R27 ;  /* 0x00000000311b7223 */ /* 0x000fe2000000001b */
[----:B------:R-:W-:Y:S01]  /*7190*/  LOP3.LUT R0, R77, 0xffff0000, RZ, 0xc0, !PT ;  /* 0xffff00004d007812 */ /* 0x000fe200078ec0ff */
[C---:B------:R-:W-:Y:S01]  /*71a0*/  FFMA R24, R49.reuse, R2, R24 ;  /* 0x0000000231187223 */ /* 0x040fe20000000018 */
[C---:B------:R-:W-:Y:S01]  /*71b0*/  FFMA R25, R49.reuse, R3, R25 ;  /* 0x0000000331197223 */ /* 0x040fe20000000019 */
[C---:B------:R-:W-:Y:S01]  /*71c0*/  SHF.L.U32 R2, R78.reuse, 0x10, RZ ;  /* 0x000000104e027819 */ /* 0x040fe200000006ff */
[----:B------:R-:W-:Y:S01]  /*71d0*/  FFMA R26, R49, R4, R26 ;  /* 0x00000004311a7223 */ /* 0x000fe2000000001a */
[----:B------:R-:W-:Y:S01]  /*71e0*/  LOP3.LUT R3, R78, 0xffff0000, RZ, 0xc0, !PT ;  /* 0xffff00004e037812 */ /* 0x000fe200078ec0ff */
[----:B------:R-:W-:Y:S01]  /*71f0*/  FMUL R29, R47, R33 ;  /* 0x000000212f1d7220 */ /* 0x000fe20000400000 */
[----:B------:R-:W-:Y:S01]  /*7200*/  SHF.L.U32 R4, R79, 0x10, RZ ;  /* 0x000000104f047819 */ /* 0x000fe200000006ff */
[----:B------:R-:W-:Y:S01]  /*7210*/  FMUL R30, R47, R34 ;  /* 0x000000222f1e7220 */ /* 0x000fe20000400000 */
[----:B------:R-:W-:Y:S01]  /*7220*/  FFMA R31, R49, R0, R31 ;  /* 0x00000000311f7223 */ /* 0x000fe2000000001f */
[----:B------:R-:W-:Y:S01]  /*7230*/  FMUL R35, R47, R35 ;  /* 0x000000232f237220 */ /* 0x000fe20000400000 */
[C---:B------:R-:W-:Y:S01]  /*7240*/  FFMA R28, R49.reuse, R2, R28 ;  /* 0x00000002311c7223 */ /* 0x040fe2000000001c */
[C---:B------:R-:W-:Y:S01]  /*7250*/  FFMA R29, R49.reuse, R3, R29 ;  /* 0x00000003311d7223 */ /* 0x040fe2000000001d */
[C---:B------:R-:W-:Y:S01]  /*7260*/  FFMA R30, R49.reuse, R4, R30 ;  /* 0x00000004311e7223 */ /* 0x040fe2000000001e */
[----:B------:R-:W-:Y:S01]  /*7270*/  FFMA R35, R49, R5, R35 ;  /* 0x0000000531237223 */ /* 0x000fe20000000023 */
[----:B------:R-:W-:Y:S02]  /*7280*/  F2FP.BF16.F32.PACK_AB R19, R27, R22 ;  /* 0x000000161b13723e */ /* 0x000fe400000010ff */
[----:B------:R-:W-:Y:S02]  /*7290*/  F2FP.BF16.F32.PACK_AB R24, R25, R24 ;  /* 0x000000181918723e */ /* 0x000fe400000010ff */
[----:B------:R-:W-:Y:S01]  /*72a0*/  F2FP.BF16.F32.PACK_AB R25, R31, R26 ;  /* 0x0000001a1f19723e */ /* 0x000fe200000010ff */
[----:B------:R1:W-:Y:S01]  /*72b0*/  STSM.16.M88.4 [R108+0x2000], R16 ;  /* 0x002000106c007844 */ /* 0x0003e20000000200 */
[----:B------:R-:W-:Y:S02]  /*72c0*/  F2FP.BF16.F32.PACK_AB R26, R29, R28 ;  /* 0x0000001c1d1a723e */ /* 0x000fe400000010ff */
[----:B------:R-:W-:Y:S02]  /*72d0*/  F2FP.BF16.F32.PACK_AB R27, R35, R30 ;  /* 0x0000001e231b723e */ /* 0x000fe400000010ff */
[----:B------:R-:W-:Y:S02]  /*72e0*/  LEA R0, R65, UR48, 0x3 ;  /* 0x0000003041007c11 */ /* 0x000fe4000f8e18ff */
[----:B------:R-:W-:Y:S01]  /*72f0*/  @P6 SHF.L.U32 R2, R98, 0x1f, RZ ;  /* 0x0000001f62026819 */ /* 0x000fe200000006ff */
[----:B------:R1:W-:Y:S01]  /*7300*/  STSM.16.M88.4 [R109+0x2000], R24 ;  /* 0x002000186d007844 */ /* 0x0003e20000000200 */
        /* <DEDUP_REMOVED lines=8> */
[----:B------:R-:W-:Y:S02]  /*7390*/  UIADD3 UR8, UP0, UPT, UR52, 0x680, URZ ;  /* 0x0000068034087890 */ /* 0x000fe4000ff1e0ff */
[----:B------:R-:W-:Y:S02]  /*73a0*/  UIADD3 UR5, UPT, UPT, UR41, 0x40, URZ ;  /* 0x0000004029057890 */ /* 0x000fe4000fffe0ff */
[----:B------:R-:W-:Y:S02]  /*73b0*/  UIADD3 UR4, UPT, UPT, UR48, 0x2400, URZ ;  /* 0x0000240030047890 */ /* 0x000fe4000fffe0ff */
[----:B------:R-:W-:Y:S01]  /*73c0*/  UIADD3.X UR9, UPT, UPT, URZ, UR53, URZ, UP0, !UPT ;  /* 0x00000035ff097290 */ /* 0x000fe200087fe4ff */
[----:B------:R-:W-:Y:S01]  /*73d0*/  UMOV UR6, UR42 ;  /* 0x0000002a00067c82 */ /* 0x000fe20008000000 */
[----:B------:R-:W-:Y:S07]  /*73e0*/  UMOV UR7, UR36 ;  /* 0x0000002400077c82 */ /* 0x000fee0008000000 */
[----:B------:R2:W-:Y:S01]  /*73f0*/  UTMASTG.3D [UR4], [UR8] ;  /* 0x00000004080073b5 */ /* 0x0005e20008010000 */
[----:B------:R0:W-:Y:S01]  /*7400*/  UTMACMDFLUSH ;  /* 0x00000000000079b7 */ /* 0x0001e20000000000 */
[----:B--2---:R-:W-:Y:S04]  /*7410*/  DEPBAR.LE SB0, 0x1 ;  /* 0x000080400000791a */ /* 0x004fe80000000000 */
.L_x_106:
[----:B------:R-:W-:Y:S05]  /*7420*/  BSYNC.RECONVERGENT B0 ;  /* 0x0000000000007941 */ /* 0x000fea0003800200 */
.L_x_105:
[----:B------:R-:W-:Y:S01]  /*7430*/  BAR.SYNC.DEFER_BLOCKING 0x1, 0x80 ;  /* 0x0042000000007b1d */ /* 0x000fe20000010000 */
[----:B------:R-:W-:Y:S04]  /*7440*/  UIADD3 UR40, UPT, UPT, UR51, 0x1, URZ ;  /* 0x0000000133287890 */ /* 0x000fe8000fffe0ff */
[----:B------:R-:W-:Y:S04]  /*7450*/  UISETP.NE.AND UP0, UPT, UR40, 0x4, UPT ;  /* 0x000000042800788c */ /* 0x000fe8000bf05270 */
[----:B------:R-:W-:Y:S01]  /*7460*/  USEL UR40, UR40, URZ, UP0 ;  /* 0x000000ff28287287 */ /* 0x000fe20008000000 */
[----:B------:R2:W-:Y:S01]  /*7470*/  @P6 SYNCS.ARRIVE.TRANS64.RED.A1T0 RZ, [R74+URZ], RZ ;  /* 0x000000ff4aff69a7 */ /* 0x0005e200081004ff */
[----:B------:R-:W-:Y:S01]  /*7480*/  BSSY B1, `(.L_x_107) ;  /* 0x0000018000017945 */ /* 0x000fe20003800000 */
[----:B------:R-:W3:Y:S02]  /*7490*/  @P6 SYNCS.PHASECHK.TRANS64.TRYWAIT P0, [R0+URZ+0x20], R2 ;  /* 0x00002002000065a7 */ /* 0x000ee400080011ff */
[----:B---3--:R-:W-:Y:S01]  /*74a0*/  @P6 SEL R67, RZ, 0x1, !P0 ;  /* 0x00000001ff436807 */ /* 0x008fe20004000000 */
[----:B--2---:R-:W-:Y:S06]  /*74b0*/  @!P6 BRA `(.L_x_108) ;  /* 0x000000000050e947 */ /* 0x004fec0003800000 */
        /* <DEDUP_REMOVED lines=8> */
[----:B------:R-:W-:Y:S04]  /*7540*/  SHF.L.U32 R5, R98, 0x1f, RZ ;  /* 0x0000001f62057819 */ /* 0x000fe800000006ff */
[----:B------:R-:W2:Y:S02]  /*7550*/  SYNCS.PHASECHK.TRANS64.TRYWAIT P0, [R0+URZ+0x20], R5 ;  /* 0x00002005000075a7 */ /* 0x000ea400080011ff */
[----:B--2---:R-:W-:Y:S05]  /*7560*/  @!P0 BRA `(.L_x_111) ;  /* 0x0000002400408947 */ /* 0x004fea0003800000 */
.L_x_110:
[----:B------:R-:W-:Y:S05]  /*7570*/  BSYNC B0 ;  /* 0x0000000000007941 */ /* 0x000fea0003800000 */
.L_x_109:
[----:B------:R-:W-:Y:S02]  /*7580*/  ISETP.NE.AND P0, PT, R72, RZ, PT ;  /* 0x000000ff4800720c */ /* 0x000fe40003f05270 */
[----:B------:R-:W-:Y:S11]  /*7590*/  IADD3 R65, PT, PT, R65, 0x1, RZ ;  /* 0x0000000141417810 */ /* 0x000ff60007ffe0ff */
[----:B--2---:R-:W-:Y:S01]  /*75a0*/  @P0 IMAD.IADD R0, R99, 0x1, R2 ;  /* 0x0000000163000824 */ /* 0x004fe200078e0202 */
[----:B------:R-:W-:Y:S05]  /*75b0*/  @P0 WARPSYNC.ALL ;  /* 0x0000000000000948 */ /* 0x000fea0003800000 */
[----:B------:R2:W3:Y:S04]  /*75c0*/  @P0 LDSM.16.M88.4 R56, [R4+UR48+0x400] ;  /* 0x000400300438083b */ /* 0x0004e80008000200 */
[----:B------:R2:W4:Y:S04]  /*75d0*/  @P0 LDSM.16.M88.4 R60, [R3+0x400] ;  /* 0x00040000033c083b */ /* 0x0005280000000200 */
[----:B------:R2:W1:Y:S04]  /*75e0*/  @P0 LDSM.16.M88.4 R68, [R2+0x400] ;  /* 0x000400000244083b */ /* 0x0004680000000200 */
[----:B------:R2:W1:Y:S02]  /*75f0*/  @P0 LDSM.16.M88.4 R76, [R0+0x400] ;  /* 0x00040000004c083b */ /* 0x0004640000000200 */
.L_x_108:
[----:B------:R-:W-:Y:S05]  /*7600*/  BSYNC B1 ;  /* 0x0000000000017941 */ /* 0x000fea0003800000 */
.L_x_107:
[----:B--2---:R-:W-:Y:S05]  /*7610*/  VIADD R0, R48, 0x80 ;  /* 0x0000008030007836 */ /* 0x004fea0000000000 */
        /* <DEDUP_REMOVED lines=20> */
.L_x_112:
[----:B------:R-:W-:Y:S01]  /*7760*/  ISETP.NE.AND P6, PT, R105, RZ, PT ;  /* 0x000000ff6900720c */ /* 0x000fe20003fc5270 */
[----:B------:R-:W-:Y:S05]  /*7770*/  WARPSYNC.ALL ;  /* 0x0000000000007948 */ /* 0x000fea0003800000 */
[----:B------:R-:W-:Y:S01]  /*7780*/  R2UR UR4, R48 ;  /* 0x00000000300472ca */ /* 0x000fe200000e0000 */
[----:B------:R-:W-:Y:S01]  /*7790*/  BSSY.RECONVERGENT B0, `(.L_x_113) ;  /* 0x000008f000007945 */ /* 0x000fe20003800200 */
[----:B------:R-:W-:Y:S02]  /*77a0*/  MOV R50, UR40 ;  /* 0x0000002800327c02 */ /* 0x000fe40008000f00 */
[----:B---3--:R-:W-:Y:S02]  /*77b0*/  SHF.L.U32 R3, R56, 0x10, RZ ;  /* 0x0000001038037819 */ /* 0x008fe400000006ff */
        /* <DEDUP_REMOVED lines=33> */
[C---:B----4-:R-:W-:Y:S01]  /*79d0*/  SHF.L.U32 R0, R60.reuse, 0x10, RZ ;  /* 0x000000103c007819 */ /* 0x050fe200000006ff */
        /* <DEDUP_REMOVED lines=106> */
.L_x_114:
[----:B------:R-:W-:Y:S05]  /*8080*/  BSYNC.RECONVERGENT B0 ;  /* 0x0000000000007941 */ /* 0x000fea0003800200 */
.L_x_113:
        /* <DEDUP_REMOVED lines=20> */
.L_x_118:
[----:B------:R-:W-:Y:S05]  /*81d0*/  BSYNC B0 ;  /* 0x0000000000007941 */ /* 0x000fea0003800000 */
.L_x_117:
[----:B------:R-:W-:Y:S11]  /*81e0*/  ISETP.NE.AND P0, PT, R72, RZ, PT ;  /* 0x000000ff4800720c */ /* 0x000ff60003f05270 */
[----:B------:R-:W-:Y:S02]  /*81f0*/  @!UPT UIADD3 URZ, UPT, UPT, URZ, URZ, URZ ;  /* 0x000000fffffff290 */ /* 0x000fe4000fffe0ff */
[----:B--2---:R-:W-:Y:S01]  /*8200*/  @P0 IADD3 R0, PT, PT, R99, R73, RZ ;  /* 0x0000004963000210 */ /* 0x004fe20007ffe0ff */
[----:B------:R-:W-:Y:S05]  /*8210*/  @P0 WARPSYNC.ALL ;  /* 0x0000000000000948 */ /* 0x000fea0003800000 */
[----:B------:R2:W3:Y:S04]  /*8220*/  @P0 LDSM.16.M88.4 R56, [R65+UR48+0x400] ;  /* 0x000400304138083b */ /* 0x0004e80008000200 */
[----:B------:R2:W4:Y:S04]  /*8230*/  @P0 LDSM.16.M88.4 R60, [R3+0x400] ;  /* 0x00040000033c083b */ /* 0x0005280000000200 */
[----:B------:R2:W1:Y:S04]  /*8240*/  @P0 LDSM.16.M88.4 R68, [R73+0x400] ;  /* 0x000400004944083b */ /* 0x0004680000000200 */
[----:B------:R2:W1:Y:S02]  /*8250*/  @P0 LDSM.16.M88.4 R76, [R0+0x400] ;  /* 0x00040000004c083b */ /* 0x0004640000000200 */
.L_x_116:
[----:B------:R-:W-:Y:S05]  /*8260*/  BSYNC B1 ;  /* 0x0000000000017941 */ /* 0x000fea0003800000 */
.L_x_115:
        /* <DEDUP_REMOVED lines=21> */
.L_x_120:
[----:B------:R-:W-:Y:S01]  /*83c0*/  ISETP.NE.AND P0, PT, R101, RZ, PT ;  /* 0x000000ff6500720c */ /* 0x000fe20003f05270 */
[----:B------:R-:W-:Y:S05]  /*83d0*/  WARPSYNC.ALL ;  /* 0x0000000000007948 */ /* 0x000fea0003800000 */
[----:B------:R-:W-:Y:S01]  /*83e0*/  R2UR UR4, R48 ;  /* 0x00000000300472ca */ /* 0x000fe200000e0000 */
[----:B------:R-:W-:Y:S01]  /*83f0*/  BSSY.RECONVERGENT B0, `(.L_x_121) ;  /* 0x000008c000007945 */ /* 0x000fe20003800200 */
[C---:B---3--:R-:W-:Y:S02]  /*8400*/  SHF.L.U32 R0, R56.reuse, 0x10, RZ ;  /* 0x0000001038007819 */ /* 0x048fe400000006ff */
[----:B------:R-:W-:Y:S02]  /*8410*/  LOP3.LUT R2, R56, 0xffff0000, RZ, 0xc0, !PT ;  /* 0xffff000038027812 */ /* 0x000fe400078ec0ff */
[C---:B------:R-:W-:Y:S02]  /*8420*/  SHF.L.U32 R3, R57.reuse, 0x10, RZ ;  /* 0x0000001039037819 */ /* 0x040fe400000006ff */
[----:B------:R-:W-:Y:S02]  /*8430*/  LOP3.LUT R48, R57, 0xffff0000, RZ, 0xc0, !PT ;  /* 0xffff000039307812 */ /* 0x000fe400078ec0ff */
[C---:B------:R-:W-:Y:S02]  /*8440*/  SHF.L.U32 R50, R58.reuse, 0x10, RZ ;  /* 0x000000103a327819 */ /* 0x040fe400000006ff */
[----:B------:R-:W-:Y:S01]  /*8450*/  LOP3.LUT R51, R58, 0xffff0000, RZ, 0xc0, !PT ;  /* 0xffff00003a337812 */ /* 0x000fe200078ec0ff */
[----:B-1----:R-:W1:Y:S01]  /*8460*/  LDTM.16dp256bit.x8 R4, tmem[UR4+0xc0] ;  /* 0x0000c004000479ee */ /* 0x002e6200081a0000 */
[C---:B------:R-:W-:Y:S01]  /*8470*/  SHF.L.U32 R52, R59.reuse, 0x10, RZ ;  /* 0x000000103b347819 */ /* 0x040fe200000006ff */
[----:B------:R-:W-:Y:S01]  /*8480*/  NOP ;  /* 0x0000000000007918 */ /* 0x000fe20000000000 */
[----:B------:R-:W-:Y:S02]  /*8490*/  LOP3.LUT R53, R59, 0xffff0000, RZ, 0xc0, !PT ;  /* 0xffff00003b357812 */ /* 0x000fe400078ec0ff */
[----:B------:R-:W-:Y:S02]  /*84a0*/  R2UR UR5, R64 ;  /* 0x00000000400572ca */ /* 0x000fe400000e0000 */
[C---:B----4-:R-:W-:Y:S02]  /*84b0*/  SHF.L.U32 R54, R60.reuse, 0x10, RZ ;  /* 0x000000103c367819 */ /* 0x050fe400000006ff */
[----:B------:R-:W-:Y:S02]  /*84c0*/  LOP3.LUT R55, R60, 0xffff0000, RZ, 0xc0, !PT ;  /* 0xffff00003c377812 */ /* 0x000fe400078ec0ff */
[C---:B------:R-:W-:Y:S02]  /*84d0*/  SHF.L.U32 R56, R61.reuse, 0x10, RZ ;  /* 0x000000103d387819 */ /* 0x040fe400000006ff */
[----:B------:R-:W-:Y:S02]  /*84e0*/  LOP3.LUT R57, R61, 0xffff0000, RZ, 0xc0, !PT ;  /* 0xffff00003d397812 */ /* 0x000fe400078ec0ff */
[C---:B------:R-:W-:Y:S02]  /*84f0*/  SHF.L.U32 R58, R62.reuse, 0x10, RZ ;  /* 0x000000103e3a7819 */ /* 0x040fe400000006ff */
[----:B------:R-:W-:Y:S01]  /*8500*/  LOP3.LUT R59, R62, 0xffff0000, RZ, 0xc0, !PT ;  /* 0xffff00003e3b7812 */ /* 0x000fe200078ec0ff */
[----:B------:R-:W-:Y:S01]  /*8510*/  UIADD3 UR5, UPT, UPT, UR5, 0xb0, URZ ;  /* 0x000000b005057890 */ /* 0x000fe2000fffe0ff */
[C---:B------:R-:W-:Y:S02]  /*8520*/  SHF.L.U32 R60, R63.reuse, 0x10, RZ ;  /* 0x000000103f3c7819 */ /* 0x040fe400000006ff */
[----:B------:R-:W-:Y:S01]  /*8530*/  LOP3.LUT R61, R63, 0xffff0000, RZ, 0xc0, !PT ;  /* 0xffff00003f3d7812 */ /* 0x000fe200078ec0ff */
[----:B------:R-:W-:Y:S01]  /*8540*/  UPRMT UR5, UR37, 0x654, UR5 ;  /* 0x0000065425057896 */ /* 0x000fe20008000005 */
[C---:B------:R-:W-:Y:S01]  /*8550*/  SHF.L.U32 R62, R68.reuse, 0x10, RZ ;  /* 0x00000010443e7819 */ /* 0x040fe200000006ff */
[C---:B-1----:R-:W-:Y:S01]  /*8560*/  FMUL R4, R47.reuse, R4 ;  /* 0x000000042f047220 */ /* 0x042fe20000400000 */
[C---:B------:R-:W-:Y:S01]  /*8570*/  FMUL R5, R47.reuse, R5 ;  /* 0x000000052f057220 */ /* 0x040fe20000400000 */
[----:B------:R-:W-:Y:S01]  /*8580*/  FMUL R6, R47, R6 ;  /* 0x000000062f067220 */ /* 0x000fe20000400000 */
[----:B------:R-:W-:Y:S01]  /*8590*/  LOP3.LUT R63, R68, 0xffff0000, RZ, 0xc0, !PT ;  /* 0xffff0000443f7812 */ /* 0x000fe200078ec0ff */
[C---:B------:R-:W-:Y:S01]  /*85a0*/  FFMA R4, R49.reuse, R0, R4 ;  /* 0x0000000031047223 */ /* 0x040fe20000000004 */
[----:B------:R-:W-:Y:S01]  /*85b0*/  FFMA R5, R49, R2, R5 ;  /* 0x0000000231057223 */ /* 0x000fe20000000005 */
[----:B------:R-:W-:Y:S01]  /*85c0*/  SHF.L.U32 R64, R69, 0x10, RZ ;  /* 0x0000001045407819 */ /* 0x000fe200000006ff */
[----:B------:R-:W-:Y:S01]  /*85d0*/  SYNCS.ARRIVE.TRANS64.RED.A1T0 RZ, [UR5], RZ ;  /* 0x000000ffffff79a7 */ /* 0x000fe20008100405 */
[----:B------:R-:W-:Y:S01]  /*85e0*/  FFMA R6, R49, R3, R6 ;  /* 0x0000000331067223 */ /* 0x000fe20000000006 */
[----:B------:R-:W-:Y:S01]  /*85f0*/  FMUL R7, R47, R7 ;  /* 0x000000072f077220 */ /* 0x000fe20000400000 */
[----:B------:R-:W-:Y:S01]  /*8600*/  LOP3.LUT R65, R69, 0xffff0000, RZ, 0xc0, !PT ;  /* 0xffff000045417812 */ /* 0x000fe200078ec0ff */
[----:B------:R-:W-:Y:S01]  /*8610*/  FMUL R8, R47, R8 ;  /* 0x000000082f087220 */ /* 0x000fe20000400000 */
[----:B------:R-:W-:Y:S01]  /*8620*/  F2FP.BF16.F32.PACK_AB R4, R5, R4 ;  /* 0x000000040504723e */ /* 0x000fe200000010ff */
[----:B------:R-:W-:Y:S01]  /*8630*/  FFMA R7, R49, R48, R7 ;  /* 0x0000003031077223 */ /* 0x000fe20000000007 */
[----:B------:R-:W-:Y:S01]  /*8640*/  FMUL R9, R47, R9 ;  /* 0x000000092f097220 */ /* 0x000fe20000400000 */
[----:B------:R-:W-:Y:S01]  /*8650*/  FFMA R8, R49, R50, R8 ;  /* 0x0000003231087223 */ /* 0x000fe20000000008 */
[C---:B------:R-:W-:Y:S01]  /*8660*/  SHF.L.U32 R66, R70.reuse, 0x10, RZ ;  /* 0x0000001046427819 */ /* 0x040fe200000006ff */
[----:B------:R-:W-:Y:S01]  /*8670*/  FMUL R0, R47, R10 ;  /* 0x0000000a2f007220 */ /* 0x000fe20000400000 */
[----:B------:R-:W-:Y:S01]  /*8680*/  F2FP.BF16.F32.PACK_AB R5, R7, R6 ;  /* 0x000000060705723e */ /* 0x000fe200000010ff */
[----:B------:R-:W-:Y:S01]  /*8690*/  FFMA R9, R49, R51, R9 ;  /* 0x0000003331097223 */ /* 0x000fe20000000009 */
[----:B------:R-:W-:Y:S01]  /*86a0*/  FMUL R2, R47, R11 ;  /* 0x0000000b2f027220 */ /* 0x000fe20000400000 */
[----:B------:R-:W-:Y:S01]  /*86b0*/  FFMA R0, R49, R52, R0 ;  /* 0x0000003431007223 */ /* 0x000fe20000000000 */
[----:B------:R-:W-:Y:S01]  /*86c0*/  LOP3.LUT R67, R70, 0xffff0000, RZ, 0xc0, !PT ;  /* 0xffff000046437812 */ /* 0x000fe200078ec0ff */
[----:B------:R-:W-:Y:S01]  /*86d0*/  FMUL R3, R47, R12 ;  /* 0x0000000c2f037220 */ /* 0x000fe20000400000 */
[----:B------:R-:W-:Y:S01]  /*86e0*/  F2FP.BF16.F32.PACK_AB R6, R9, R8 ;  /* 0x000000080906723e */ /* 0x000fe200000010ff */
[----:B------:R-:W-:Y:S01]  /*86f0*/  FFMA R2, R49, R53, R2 ;  /* 0x0000003531027223 */ /* 0x000fe20000000002 */
[----:B------:R-:W-:Y:S01]  /*8700*/  FMUL R10, R47, R13 ;  /* 0x0000000d2f0a7220 */ /* 0x000fe20000400000 */
[----:B------:R-:W-:Y:S01]  /*8710*/  FFMA R3, R49, R54, R3 ;  /* 0x0000003631037223 */ /* 0x000fe20000000003 */
[----:B------:R-:W-:Y:S01]  /*8720*/  SHF.L.U32 R68, R71, 0x10, RZ ;  /* 0x0000001047447819 */ /* 0x000fe200000006ff */
[----:B------:R-:W-:Y:S01]  /*8730*/  FMUL R11, R47, R14 ;  /* 0x0000000e2f0b7220 */ /* 0x000fe20000400000 */
[----:B------:R-:W-:Y:S01]  /*8740*/  F2FP.BF16.F32.PACK_AB R7, R2, R0 ;  /* 0x000000000207723e */ /* 0x000fe200000010ff */
[----:B------:R-:W-:Y:S01]  /*8750*/  FFMA R10, R49, R55, R10 ;  /* 0x00000037310a7223 */ /* 0x000fe2000000000a */
[----:B------:R-:W-:Y:S01]  /*8760*/  FMUL R15, R47, R15 ;  /* 0x0000000f2f0f7220 */ /* 0x000fe20000400000 */
[----:B------:R-:W-:Y:S01]  /*8770*/  FFMA R11, R49, R56, R11 ;  /* 0x00000038310b7223 */ /* 0x000fe2000000000b */
[----:B------:R-:W-:Y:S01]  /*8780*/  LOP3.LUT R69, R71, 0xffff0000, RZ, 0xc0, !PT ;  /* 0xffff000047457812 */ /* 0x000fe200078ec0ff */
[----:B------:R1:W-:Y:S01]  /*8790*/  STSM.16.M88.4 [R107+0x6400], R4 ;  /* 0x006400046b007844 */ /* 0x0003e20000000200 */
[----:B------:R-:W-:Y:S01]  /*87a0*/  F2FP.BF16.F32.PACK_AB R8, R10, R3 ;  /* 0x000000030a08723e */ /* 0x000fe200000010ff */
[----:B------:R-:W-:Y:S01]  /*87b0*/  FFMA R15, R49, R57, R15 ;  /* 0x00000039310f7223 */ /* 0x000fe2000000000f */
[C---:B------:R-:W-:Y:S01]  /*87c0*/  FMUL R12, R47.reuse, R16 ;  /* 0x000000102f0c7220 */ /* 0x040fe20000400000 */
[C---:B------:R-:W-:Y:S01]  /*87d0*/  FMUL R13, R47.reuse, R17 ;  /* 0x000000112f0d7220 */ /* 0x040fe20000400000 */
[----:B------:R-:W-:Y:S01]  /*87e0*/  FMUL R14, R47, R18 ;  /* 0x000000122f0e7220 */ /* 0x000fe20000400000 */
[C---:B------:R-:W-:Y:S01]  /*87f0*/  SHF.L.U32 R70, R76.reuse, 0x10, RZ ;  /* 0x000000104c467819 */ /* 0x040fe200000006ff */
[----:B------:R-:W-:Y:S01]  /*8800*/  FFMA R12, R49, R58, R12 ;  /* 0x0000003a310c7223 */ /* 0x000fe2000000000c */
[----:B------:R-:W-:Y:S01]  /*8810*/  F2FP.BF16.F32.PACK_AB R9, R15, R11 ;  /* 0x0000000b0f09723e */ /* 0x000fe200000010ff */
[C---:B------:R-:W-:Y:S01]  /*8820*/  FFMA R13, R49.reuse, R59, R13 ;  /* 0x0000003b310d7223 */ /* 0x040fe2000000000d */
[----:B------:R-:W-:Y:S01]  /*8830*/  FFMA R14, R49, R60, R14 ;  /* 0x0000003c310e7223 */ /* 0x000fe2000000000e */
[C---:B------:R-:W-:Y:S01]  /*8840*/  FMUL R19, R47.reuse, R19 ;  /* 0x000000132f137220 */ /* 0x040fe20000400000 */
        /* <DEDUP_REMOVED lines=22> */
[----:B------:R-:W-:Y:S01]  /*89b0*/  FFMA R21, R49, R67, R21 ;  /* 0x0000004331157223 */ /* 0x000fe20000000015 */
[C---:B------:R-:W-:Y:S01]  /*89c0*/  FMUL R27, R47.reuse, R27 ;  /* 0x0000001b2f1b7220 */ /* 0x040fe20000400000 */
[C---:B------:R-:W-:Y:S01]  /*89d0*/  FMUL R24, R47.reuse, R28 ;  /* 0x0000001c2f187220 */ /* 0x040fe20000400000 */
[----:B------:R-:W-:Y:S01]  /*89e0*/  FMUL R25, R47, R29 ;  /* 0x0000001d2f197220 */ /* 0x000fe20000400000 */
[----:B------:R-:W-:Y:S01]  /*89f0*/  FFMA R22, R49, R68, R22 ;  /* 0x0000004431167223 */ /* 0x000fe20000000016 */
[----:B------:R-:W-:Y:S01]  /*8a00*/  FMUL R26, R47, R30 ;  /* 0x0000001e2f1a7220 */ /* 0x000fe20000400000 */
[----:B------:R-:W-:Y:S01]  /*8a10*/  FFMA R27, R49, R69, R27 ;  /* 0x00000045311b7223 */ /* 0x000fe2000000001b */
[----:B------:R-:W-:Y:S01]  /*8a20*/  FMUL R31, R47, R31 ;  /* 0x0000001f2f1f7220 */ /* 0x000fe20000400000 */
[----:B------:R-:W-:Y:S01]  /*8a30*/  FFMA R24, R49, R70, R24 ;  /* 0x0000004631187223 */ /* 0x000fe20000000018 */
[----:B------:R-:W-:Y:S01]  /*8a40*/  LOP3.LUT R75, R78, 0xffff0000, RZ, 0xc0, !PT ;  /* 0xffff00004e4b7812 */ /* 0x000fe200078ec0ff */
[----:B------:R-:W-:Y:S01]  /*8a50*/  FMUL R28, R47, R32 ;  /* 0x000000202f1c7220 */ /* 0x000fe20000400000 */
[----:B------:R-:W-:Y:S01]  /*8a60*/  FFMA R25, R49, R71, R25 ;  /* 0x0000004731197223 */ /* 0x000fe20000000019 */
[----:B------:R-:W-:Y:S01]  /*8a70*/  SHF.L.U32 R76, R79, 0x10, RZ ;  /* 0x000000104f4c7819 */ /* 0x000fe200000006ff */
[----:B------:R-:W-:Y:S01]  /*8a80*/  FMUL R29, R47, R33 ;  /* 0x000000212f1d7220 */ /* 0x000fe20000400000 */
[----:B------:R-:W-:Y:S01]  /*8a90*/  FFMA R26, R49, R72, R26 ;  /* 0x00000048311a7223 */ /* 0x000fe2000000001a */
[----:B------:R-:W-:Y:S01]  /*8aa0*/  LOP3.LUT R77, R79, 0xffff0000, RZ, 0xc0, !PT ;  /* 0xffff00004f4d7812 */ /* 0x000fe200078ec0ff */
        /* <DEDUP_REMOVED lines=9> */
[----:B------:R-:W-:Y:S02]  /*8b40*/  F2FP.BF16.F32.PACK_AB R24, R25, R24 ;  /* 0x000000181918723e */ /* 0x000fe400000010ff */
[----:B------:R-:W-:Y:S01]  /*8b50*/  F2FP.BF16.F32.PACK_AB R25, R31, R26 ;  /* 0x0000001a1f19723e */ /* 0x000fe200000010ff */
[----:B------:R1:W-:Y:S01]  /*8b60*/  STSM.16.M88.4 [R108+0x6000], R16 ;  /* 0x006000106c007844 */ /* 0x0003e20000000200 */
[----:B------:R-:W-:Y:S02]  /*8b70*/  F2FP.BF16.F32.PACK_AB R26, R29, R28 ;  /* 0x0000001c1d1a723e */ /* 0x000fe400000010ff */
[----:B------:R-:W-:Y:S05]  /*8b80*/  F2FP.BF16.F32.PACK_AB R27, R35, R30 ;  /* 0x0000001e231b723e */ /* 0x000fea00000010ff */
        /* <DEDUP_REMOVED lines=18> */
.L_x_122:
[----:B------:R-:W-:Y:S05]  /*8cb0*/  BSYNC.RECONVERGENT B0 ;  /* 0x0000000000007941 */ /* 0x000fea0003800200 */
.L_x_121:
[----:B------:R-:W-:Y:S01]  /*8cc0*/  BAR.SYNC.DEFER_BLOCKING 0x1, 0x80 ;  /* 0x0042000000007b1d */ /* 0x000fe20000010000 */
[----:B------:R-:W-:Y:S01]  /*8cd0*/  UISETP.NE.AND UP0, UPT, UR49, -0x4, UPT ;  /* 0xfffffffc3100788c */ /* 0x000fe2000bf05270 */
[----:B------:R-:W-:Y:S08]  /*8ce0*/  IADD3 R45, PT, PT, R45, 0x1, RZ ;  /* 0x000000012d2d7810 */ /* 0x000ff00007ffe0ff */
[----:B------:R-:W-:Y:S05]  /*8cf0*/  BRA.U !UP0, `(.L_x_123) ;  /* 0x0000000108287547 */ /* 0x000fea000b800000 */
[----:B------:R-:W-:Y:S01]  /*8d00*/  ISETP.NE.AND P0, PT, R105, RZ, PT ;  /* 0x000000ff6900720c */ /* 0x000fe20003f05270 */
[----:B------:R-:W-:Y:S01]  /*8d10*/  IMAD.U32 R2, RZ, RZ, UR51 ;  /* 0x00000033ff027e24 */ /* 0x000fe2000f8e00ff */
[----:B------:R-:W-:Y:S01]  /*8d20*/  UIADD3 UR51, UPT, UPT, UR51, 0x1, URZ ;  /* 0x0000000133337890 */ /* 0x000fe2000fffe0ff */
[----:B------:R-:W-:Y:S03]  /*8d30*/  IMAD.U32 R0, RZ, RZ, UR37 ;  /* 0x00000025ff007e24 */ /* 0x000fe6000f8e00ff */
[----:B------:R-:W-:Y:S04]  /*8d40*/  UISETP.NE.AND UP0, UPT, UR51, 0x4, UPT ;  /* 0x000000043300788c */ /* 0x000fe8000bf05270 */
[----:B------:R-:W-:Y:S03]  /*8d50*/  USEL UR51, UR51, URZ, UP0 ;  /* 0x000000ff33337287 */ /* 0x000fe60008000000 */
[----:B------:R-:W-:Y:S05]  /*8d60*/  @P0 LEA R2, R2, UR48, 0x3 ;  /* 0x0000003002020c11 */ /* 0x000fea000f8e18ff */
[----:B------:R-:W-:Y:S05]  /*8d70*/  @P0 VIADD R2, R2, 0x40 ;  /* 0x0000004002020836 */ /* 0x000fea0000000000 */
[----:B------:R-:W-:Y:S04]  /*8d80*/  @P0 PRMT R0, R0, 0x654, R2 ;  /* 0x0000065400000816 */ /* 0x000fe80000000002 */
[----:B------:R2:W-:Y:S03]  /*8d90*/  @P0 SYNCS.ARRIVE.TRANS64.RED.A1T0 RZ, [R0+URZ], RZ ;  /* 0x000000ff00ff09a7 */ /* 0x0005e600081004ff */
.L_x_123:
[----:B------:R-:W-:Y:S01]  /*8da0*/  ISETP.NE.AND P2, PT, R102, RZ, PT ;  /* 0x000000ff6600720c */ /* 0x000fe20003f45270 */
[----:B------:R-:W-:Y:S01]  /*8db0*/  UIADD3 UR49, UPT, UPT, UR49, 0x4, URZ ;  /* 0x0000000431317890 */ /* 0x000fe2000fffe0ff */
[----:B------:R-:W-:Y:S01]  /*8dc0*/  ISETP.NE.AND P0, PT, R104, 0x2, PT ;  /* 0x000000026800780c */ /* 0x000fe20003f05270 */
[----:B------:R-:W-:Y:S01]  /*8dd0*/  IMAD.IADD R14, R43, 0x1, R86 ;  /* 0x000000012b0e7824 */ /* 0x000fe200078e0256 */
[----:B------:R-:W-:Y:S01]  /*8de0*/  ISETP.NE.AND P1, PT, R45, 0x4, PT ;  /* 0x000000042d00780c */ /* 0x000fe20003f25270 */
[----:B------:R-:W-:Y:S01]  /*8df0*/  IMAD.IADD R15, R44, 0x1, R87 ;  /* 0x000000012c0f7824 */ /* 0x000fe200078e0257 */
[----:B------:R-:W-:Y:S02]  /*8e00*/  SEL R2, RZ, 0x1, P0 ;  /* 0x00000001ff027807 */ /* 0x000fe40000000000 */
[----:B--2---:R-:W-:Y:S02]  /*8e10*/  SEL R0, RZ, 0x1, P1 ;  /* 0x00000001ff007807 */ /* 0x004fe40000800000 */
[----:B------:R-:W-:Y:S02]  /*8e20*/  LOP3.LUT R96, R96, R2, RZ, 0x3c, !PT ;  /* 0x0000000260607212 */ /* 0x000fe400078e3cff */
[----:B------:R-:W-:Y:S02]  /*8e30*/  LOP3.LUT R97, R97, R0, RZ, 0x3c, !PT ;  /* 0x0000000061617212 */ /* 0x000fe400078e3cff */
[----:B------:R-:W-:Y:S02]  /*8e40*/  @P2 R2UR UR36, R95 ;  /* 0x000000005f2422ca */ /* 0x000fe400000e0000 */
[----:B------:R-:W-:Y:S02]  /*8e50*/  SEL R104, R104, RZ, P0 ;  /* 0x000000ff68687207 */ /* 0x000fe40000000000 */
[----:B------:R-:W-:Y:S01]  /*8e60*/  SEL R45, R45, RZ, P1 ;  /* 0x000000ff2d2d7207 */ /* 0x000fe20000800000 */
[----:B------:R-:W-:Y:S10]  /*8e70*/  @P2 BRA `(.L_x_124) ;  /* 0xffffffc000082947 */ /* 0x000ff4000383ffff */
[----:B------:R-:W-:-:S09]  /*8e80*/  UISETP.NE.AND UP0, UPT, UR50, URZ, UPT ;  /* 0x000000ff3200728c */ /* 0x000fd2000bf05270 */
[----:B------:R-:W-:Y:S05]  /*8e90*/  BRA.U !UP0, `(.L_x_125) ;  /* 0x0000000108487547 */ /* 0x000fea000b800000 */
[----:B------:R-:W2:Y:S02]  /*8ea0*/  LDCU.64 UR4, c[0x0][0x890] ;  /* 0x00011200ff0477ac */ /* 0x000ea40008000a00 */
[----:B--2---:R-:W-:-:S04]  /*8eb0*/  UISETP.NE.U32.AND UP0, UPT, UR4, URZ, UPT ;  /* 0x000000ff0400728c */ /* 0x004fc8000bf05070 */
[----:B------:R-:W-:-:S09]  /*8ec0*/  UISETP.NE.AND.EX UP0, UPT, UR5, URZ, UPT, UP0 ;  /* 0x000000ff0500728c */ /* 0x000fd2000bf05300 */
[----:B------:R-:W-:Y:S05]  /*8ed0*/  BRA.U UP0, `(.L_x_126) ;  /* 0x00000001000c7547 */ /* 0x000fea000b800000 */
[----:B------:R-:W-:-:S13]  /*8ee0*/  FSETP.NEU.AND P0, PT, R49, RZ, PT ;  /* 0x000000ff3100720b */ /* 0x000fda0003f0d000 */
[----:B------:R-:W-:Y:S05]  /*8ef0*/  @!P0 EXIT ;  /* 0x000000000000894d */ /* 0x000fea0003800000 */
[----:B------:R-:W-:Y:S05]  /*8f00*/  BRA `(.L_x_125) ;  /* 0x00000000002c7947 */ /* 0x000fea0003800000 */
.L_x_126:
[----:B------:R-:W-:Y:S01]  /*8f10*/  ISETP.NE.AND P0, PT, R103, RZ, PT ;  /* 0x000000ff6700720c */ /* 0x000fe20003f05270 */
[----:B------:R-:W-:-:S12]  /*8f20*/  BSSY.RECONVERGENT B0, `(.L_x_125) ;  /* 0x0000009000007945 */ /* 0x000fd80003800200 */
[----:B------:R-:W-:Y:S05]  /*8f30*/  @P0 BRA `(.L_x_127) ;  /* 0x0000000000140947 */ /* 0x000fea0003800000 */
[----:B------:R-:W2:Y:S02]  /*8f40*/  LDCU.64 UR4, c[0x0][0x888] ;  /* 0x00011100ff0477ac */ /* 0x000ea40008000a00 */
[----:B--2---:R-:W-:-:S04]  /*8f50*/  ISETP.NE.U32.AND P0, PT, RZ, UR4, PT ;  /* 0x00000004ff007c0c */ /* 0x004fc8000bf05070 */
[----:B------:R-:W-:-:S13]  /*8f60*/  ISETP.NE.AND.EX P0, PT, RZ, UR5, PT, P0 ;  /* 0x00000005ff007c0c */ /* 0x000fda000bf05300 */
[----:B------:R-:W-:Y:S05]  /*8f70*/  @!P0 EXIT ;  /* 0x000000000000894d */ /* 0x000fea0003800000 */
[----:B------:R-:W-:Y:S05]  /*8f80*/  BRA `(.L_x_128) ;  /* 0x0000000000087947 */ /* 0x000fea0003800000 */
.L_x_127:
[----:B------:R-:W-:-:S13]  /*8f90*/  FSETP.NEU.AND P0, PT, R49, RZ, PT ;  /* 0x000000ff3100720b */ /* 0x000fda0003f0d000 */
[----:B------:R-:W-:Y:S05]  /*8fa0*/  @!P0 EXIT ;  /* 0x000000000000894d */ /* 0x000fea0003800000 */
.L_x_128:
[----:B------:R-:W-:Y:S05]  /*8fb0*/  BSYNC.RECONVERGENT B0 ;  /* 0x0000000000007941 */ /* 0x000fea0003800200 */
.L_x_125:
[----:B------:R-:W-:Y:S01]  /*8fc0*/  ULEA UR4, UR51, UR48, 0x3 ;  /* 0x0000003033047291 */ /* 0x000fe2000f8e18ff */
[----:B------:R-:W-:-:S04]  /*8fd0*/  DEPBAR.LE SB0, 0x0 ;  /* 0x000080000000791a */ /* 0x000fc80000000000 */
[----:B------:R-:W-:-:S04]  /*8fe0*/  UIADD3 UR4, UPT, UPT, UR4, 0x40, URZ ;  /* 0x0000004004047890 */ /* 0x000fc8000fffe0ff */
[----:B------:R-:W-:-:S09]  /*8ff0*/  UPRMT UR4, UR37, 0x654, UR4 ;  /* 0x0000065425047896 */ /* 0x000fd20008000004 */
[----:B------:R-:W-:Y:S01]  /*9000*/  SYNCS.ARRIVE.TRANS64.RED.A1T0 RZ, [UR4], RZ ;  /* 0x000000ffffff79a7 */ /* 0x000fe20008100404 */
[----:B------:R-:W-:Y:S05]  /*9010*/  EXIT ;  /* 0x000000000000794d */ /* 0x000fea0003800000 */
.L_x_19:
[----:B--2---:R2:W1:Y:S02]  /*9020*/  SYNCS.PHASECHK.TRANS64.TRYWAIT P0, [R2+URZ+0xe0], R3 ;  /* 0x0000e003020075a7 */ /* 0x00446400080011ff */
[----:B-1----:R-:W-:Y:S05]  /*9030*/  @!P0 NANOSLEEP.SYNCS 0x989680 ;  /* 0x009896800000895d */ /* 0x002fea0003900000 */
[----:B------:R-:W1:Y:S02]  /*9040*/  @!P0 SYNCS.PHASECHK.TRANS64 P0, [R2+URZ+0xe0], R3 ;  /* 0x0000e003020085a7 */ /* 0x000e6400080010ff */
[----:B-1----:R-:W-:Y:S05]  /*9050*/  @!P0 BRA `(.L_x_19) ;  /* 0xfffffffc00f08947 */ /* 0x002fea000383ffff */
[----:B------:R-:W-:Y:S05]  /*9060*/  BRA `(.L_x_129) ;  /* 0xffffff84004c7947 */ /* 0x000fea000383ffff */
.L_x_22:
[----:B-1----:R-:W-:-:S07]  /*9070*/  MOV R2, UR33 ;  /* 0x0000002100027c02 */ /* 0x002fce0008000f00 */
.L_x_130:
[----:B-1----:R1:W2:Y:S02]  /*9080*/  SYNCS.PHASECHK.TRANS64.TRYWAIT P0, [R2+URZ+0x10], R4 ;  /* 0x00001004020075a7 */ /* 0x0022a400080011ff */
[----:B--2---:R-:W-:Y:S05]  /*9090*/  @!P0 NANOSLEEP.SYNCS 0x989680 ;  /* 0x009896800000895d */ /* 0x004fea0003900000 */
[----:B------:R-:W2:Y:S02]  /*90a0*/  @!P0 SYNCS.PHASECHK.TRANS64 P0, [R2+URZ+0x10], R4 ;  /* 0x00001004020085a7 */ /* 0x000ea400080010ff */
[----:B--2---:R-:W-:Y:S05]  /*90b0*/  @!P0 BRA `(.L_x_130) ;  /* 0xfffffffc00f08947 */ /* 0x004fea000383ffff */
[----:B------:R-:W-:Y:S05]  /*90c0*/  BRA `(.L_x_21) ;  /* 0xffffff84009c7947 */ /* 0x000fea000383ffff */
.L_x_28:
[----:B-1----:R-:W-:-:S07]  /*90d0*/  MOV R2, UR33 ;  /* 0x0000002100027c02 */ /* 0x002fce0008000f00 */
.L_x_131:
[----:B-1----:R1:W2:Y:S02]  /*90e0*/  SYNCS.PHASECHK.TRANS64.TRYWAIT P0, [R2+URZ+0x10], R4 ;  /* 0x00001004020075a7 */ /* 0x0022a400080011ff */
[----:B--2---:R-:W-:Y:S05]  /*90f0*/  @!P0 NANOSLEEP.SYNCS 0x989680 ;  /* 0x009896800000895d */ /* 0x004fea0003900000 */
[----:B------:R-:W2:Y:S02]  /*9100*/  @!P0 SYNCS.PHASECHK.TRANS64 P0, [R2+URZ+0x10], R4 ;  /* 0x00001004020085a7 */ /* 0x000ea400080010ff */
[----:B--2---:R-:W-:Y:S05]  /*9110*/  @!P0 BRA `(.L_x_131) ;  /* 0xfffffffc00f08947 */ /* 0x004fea000383ffff */
[----:B------:R-:W-:Y:S05]  /*9120*/  BRA `(.L_x_27) ;  /* 0xffffff8800747947 */ /* 0x000fea000383ffff */
.L_x_32:
[----:B-1----:R1:W2:Y:S02]  /*9130*/  SYNCS.PHASECHK.TRANS64.TRYWAIT P0, [R2+URZ+0x70], R3 ;  /* 0x00007003020075a7 */ /* 0x0022a400080011ff */
[----:B--2---:R-:W-:Y:S05]  /*9140*/  @!P0 NANOSLEEP.SYNCS 0x989680 ;  /* 0x009896800000895d */ /* 0x004fea0003900000 */
[----:B------:R-:W2:Y:S02]  /*9150*/  @!P0 SYNCS.PHASECHK.TRANS64 P0, [R2+URZ+0x70], R3 ;  /* 0x00007003020085a7 */ /* 0x000ea400080010ff */
[----:B--2---:R-:W-:Y:S05]  /*9160*/  @!P0 BRA `(.L_x_32) ;  /* 0xfffffffc00f08947 */ /* 0x004fea000383ffff */
[----:B------:R-:W-:Y:S05]  /*9170*/  BRA `(.L_x_132) ;  /* 0xffffff8c002c7947 */ /* 0x000fea000383ffff */
.L_x_36:
[----:B----4-:R-:W-:-:S07]  /*9180*/  MOV R0, UR4 ;  /* 0x0000000400007c02 */ /* 0x010fce0008000f00 */
.L_x_133:
[----:B-1----:R1:W2:Y:S02]  /*9190*/  SYNCS.PHASECHK.TRANS64.TRYWAIT P0, [R0+URZ], R2 ;  /* 0x00000002000075a7 */ /* 0x0022a400080011ff */
[----:B--2---:R-:W-:Y:S05]  /*91a0*/  @!P0 NANOSLEEP.SYNCS 0x989680 ;  /* 0x009896800000895d */ /* 0x004fea0003900000 */
[----:B------:R-:W2:Y:S02]  /*91b0*/  @!P0 SYNCS.PHASECHK.TRANS64 P0, [R0+URZ], R2 ;  /* 0x00000002000085a7 */ /* 0x000ea400080010ff */
[----:B--2---:R-:W-:Y:S05]  /*91c0*/  @!P0 BRA `(.L_x_133) ;  /* 0xfffffffc00f08947 */ /* 0x004fea000383ffff */
[----:B------:R-:W-:Y:S05]  /*91d0*/  BRA `(.L_x_134) ;  /* 0xffffff90009c7947 */ /* 0x000fea000383ffff */
.L_x_39:
[----:B-1----:R1:W2:Y:S02]  /*91e0*/  SYNCS.PHASECHK.TRANS64.TRYWAIT P0, [R0+URZ+0xd0], R4 ;  /* 0x0000d004000075a7 */ /* 0x0022a400080011ff */
[----:B--2---:R-:W-:Y:S05]  /*91f0*/  @!P0 NANOSLEEP.SYNCS 0x989680 ;  /* 0x009896800000895d */ /* 0x004fea0003900000 */
[----:B------:R-:W2:Y:S02]  /*9200*/  @!P0 SYNCS.PHASECHK.TRANS64 P0, [R0+URZ+0xd0], R4 ;  /* 0x0000d004000085a7 */ /* 0x000ea400080010ff */
[----:B--2---:R-:W-:Y:S05]  /*9210*/  @!P0 BRA `(.L_x_39) ;  /* 0xfffffffc00f08947 */ /* 0x004fea000383ffff */
[----:B------:R-:W-:Y:S05]  /*9220*/  BRA `(.L_x_135) ;  /* 0xffffff9000f87947 */ /* 0x000fea000383ffff */
.L_x_40:
[----:B------:R-:W-:-:S07]  /*9230*/  MOV R0, UR5 ;  /* 0x0000000500007c02 */ /* 0x000fce0008000f00 */
.L_x_136:
[----:B-1----:R1:W2:Y:S02]  /*9240*/  SYNCS.PHASECHK.TRANS64.TRYWAIT P0, [R0+URZ+0x80], R5 ;  /* 0x00008005000075a7 */ /* 0x0022a400080011ff */
[----:B--2---:R-:W-:Y:S05]  /*9250*/  @!P0 NANOSLEEP.SYNCS 0x989680 ;  /* 0x009896800000895d */ /* 0x004fea0003900000 */
[----:B------:R-:W2:Y:S02]  /*9260*/  @!P0 SYNCS.PHASECHK.TRANS64 P0, [R0+URZ+0x80], R5 ;  /* 0x00008005000085a7 */ /* 0x000ea400080010ff */
[----:B--2---:R-:W-:Y:S05]  /*9270*/  @!P0 BRA `(.L_x_136) ;  /* 0xfffffffc00f08947 */ /* 0x004fea000383ffff */
[----:B------:R-:W-:Y:S05]  /*9280*/  BRA `(.L_x_137) ;  /* 0xffffff9400087947 */ /* 0x000fea000383ffff */
.L_x_41:
[----:B-1----:R1:W2:Y:S02]  /*9290*/  SYNCS.PHASECHK.TRANS64.TRYWAIT P1, [R0+URZ+0x70], R4 ;  /* 0x00007004000075a7 */ /* 0x0022a400080211ff */
[----:B--2---:R-:W-:Y:S05]  /*92a0*/  @!P1 NANOSLEEP.SYNCS 0x989680 ;  /* 0x009896800000995d */ /* 0x004fea0003900000 */
[----:B------:R-:W2:Y:S02]  /*92b0*/  @!P1 SYNCS.PHASECHK.TRANS64 P1, [R0+URZ+0x70], R4 ;  /* 0x00007004000095a7 */ /* 0x000ea400080210ff */
[----:B--2---:R-:W-:Y:S05]  /*92c0*/  @!P1 BRA `(.L_x_41) ;  /* 0xfffffffc00f09947 */ /* 0x004fea000383ffff */
[----:B------:R-:W-:Y:S05]  /*92d0*/  BRA `(.L_x_138) ;  /* 0xffffff9400387947 */ /* 0x000fea000383ffff */
.L_x_44:
[----:B------:R-:W-:-:S07]  /*92e0*/  MOV R0, UR5 ;  /* 0x0000000500007c02 */ /* 0x000fce0008000f00 */
.L_x_139:
[----:B-1----:R1:W2:Y:S02]  /*92f0*/  SYNCS.PHASECHK.TRANS64.TRYWAIT P0, [R0+URZ+0x80], R2 ;  /* 0x00008002000075a7 */ /* 0x0022a400080011ff */
[----:B--2---:R-:W-:Y:S05]  /*9300*/  @!P0 NANOSLEEP.SYNCS 0x989680 ;  /* 0x009896800000895d */ /* 0x004fea0003900000 */
[----:B------:R-:W2:Y:S02]  /*9310*/  @!P0 SYNCS.PHASECHK.TRANS64 P0, [R0+URZ+0x80], R2 ;  /* 0x00008002000085a7 */ /* 0x000ea400080010ff */
[----:B--2---:R-:W-:Y:S05]  /*9320*/  @!P0 BRA `(.L_x_139) ;  /* 0xfffffffc00f08947 */ /* 0x004fea000383ffff */
[----:B------:R-:W-:Y:S05]  /*9330*/  BRA `(.L_x_43) ;  /* 0xffffff94008c7947 */ /* 0x000fea000383ffff */
.L_x_51:
[----:B-1----:R1:W2:Y:S02]  /*9340*/  SYNCS.PHASECHK.TRANS64.TRYWAIT P1, [R0+URZ+0x70], R2 ;  /* 0x00007002000075a7 */ /* 0x0022a400080211ff */
[----:B--2---:R-:W-:Y:S05]  /*9350*/  @!P1 NANOSLEEP.SYNCS 0x989680 ;  /* 0x009896800000995d */ /* 0x004fea0003900000 */
[----:B------:R-:W2:Y:S02]  /*9360*/  @!P1 SYNCS.PHASECHK.TRANS64 P1, [R0+URZ+0x70], R2 ;  /* 0x00007002000095a7 */ /* 0x000ea400080210ff */
[----:B--2---:R-:W-:Y:S05]  /*9370*/  @!P1 BRA `(.L_x_51) ;  /* 0xfffffffc00f09947 */ /* 0x004fea000383ffff */
[----:B------:R-:W-:Y:S05]  /*9380*/  BRA `(.L_x_140) ;  /* 0xffffff9c001c7947 */ /* 0x000fea000383ffff */
.L_x_52:
[----:B------:R-:W-:-:S07]  /*9390*/  MOV R2, UR6 ;  /* 0x0000000600027c02 */ /* 0x000fce0008000f00 */
.L_x_141:
[----:B-1----:R1:W2:Y:S02]  /*93a0*/  SYNCS.PHASECHK.TRANS64.TRYWAIT P0, [R2+URZ+0xb0], R0 ;  /* 0x0000b000020075a7 */ /* 0x0022a400080011ff */
[----:B--2---:R-:W-:Y:S05]  /*93b0*/  @!P0 NANOSLEEP.SYNCS 0x989680 ;  /* 0x009896800000895d */ /* 0x004fea0003900000 */
[----:B------:R-:W2:Y:S02]  /*93c0*/  @!P0 SYNCS.PHASECHK.TRANS64 P0, [R2+URZ+0xb0], R0 ;  /* 0x0000b000020085a7 */ /* 0x000ea400080010ff */
[----:B--2---:R-:W-:Y:S05]  /*93d0*/  @!P0 BRA `(.L_x_141) ;  /* 0xfffffffc00f08947 */ /* 0x004fea000383ffff */
[----:B------:R-:W-:Y:S05]  /*93e0*/  BRA `(.L_x_142) ;  /* 0xffffff9c006c7947 */ /* 0x000fea000383ffff */
.L_x_55:
[----:B------:R-:W-:Y:S07]  /*93f0*/  MOV R0, UR11 ;  /* 0x0000000b00007c02 */ /* 0x000fee0008000f00 */
.L_x_143:
[----:B-1----:R1:W2:Y:S02]  /*9400*/  SYNCS.PHASECHK.TRANS64.TRYWAIT P0, [R0+URZ], R2 ;  /* 0x00000002000075a7 */ /* 0x0022a400080011ff */
[----:B--2---:R-:W-:Y:S05]  /*9410*/  @!P0 NANOSLEEP.SYNCS 0x989680 ;  /* 0x009896800000895d */ /* 0x004fea0003900000 */
[----:B------:R-:W2:Y:S02]  /*9420*/  @!P0 SYNCS.PHASECHK.TRANS64 P0, [R0+URZ], R2 ;  /* 0x00000002000085a7 */ /* 0x000ea400080010ff */
[----:B--2---:R-:W-:Y:S05]  /*9430*/  @!P0 BRA `(.L_x_143) ;  /* 0xfffffffc00f08947 */ /* 0x004fea000383ffff */
[----:B------:R-:W-:Y:S05]  /*9440*/  BRA `(.L_x_54) ;  /* 0xffffff9c00887947 */ /* 0x000fea000383ffff */
.L_x_58:
[----:B------:R-:W-:-:S07]  /*9450*/  MOV R0, UR6 ;  /* 0x0000000600007c02 */ /* 0x000fce0008000f00 */
.L_x_144:
[----:B--2---:R2:W4:Y:S02]  /*9460*/  SYNCS.PHASECHK.TRANS64.TRYWAIT P0, [R0+URZ], R2 ;  /* 0x00000002000075a7 */ /* 0x00452400080011ff */
[----:B----4-:R-:W-:Y:S05]  /*9470*/  @!P0 NANOSLEEP.SYNCS 0x989680 ;  /* 0x009896800000895d */ /* 0x010fea0003900000 */
[----:B------:R-:W4:Y:S02]  /*9480*/  @!P0 SYNCS.PHASECHK.TRANS64 P0, [R0+URZ], R2 ;  /* 0x00000002000085a7 */ /* 0x000f2400080010ff */
[----:B----4-:R-:W-:Y:S05]  /*9490*/  @!P0 BRA `(.L_x_144) ;  /* 0xfffffffc00f08947 */ /* 0x010fea000383ffff */
[----:B------:R-:W-:Y:S05]  /*94a0*/  BRA `(.L_x_145) ;  /* 0xffffffa000b47947 */ /* 0x000fea000383ffff */
.L_x_59:
[----:B------:R-:W-:-:S07]  /*94b0*/  MOV R0, UR6 ;  /* 0x0000000600007c02 */ /* 0x000fce0008000f00 */
.L_x_146:
[----:B-1----:R1:W2:Y:S02]  /*94c0*/  SYNCS.PHASECHK.TRANS64.TRYWAIT P0, [R0+URZ], R3 ;  /* 0x00000003000075a7 */ /* 0x0022a400080011ff */
[----:B--2---:R-:W-:Y:S05]  /*94d0*/  @!P0 NANOSLEEP.SYNCS 0x989680 ;  /* 0x009896800000895d */ /* 0x004fea0003900000 */
[----:B------:R-:W2:Y:S02]  /*94e0*/  @!P0 SYNCS.PHASECHK.TRANS64 P0, [R0+URZ], R3 ;  /* 0x00000003000085a7 */ /* 0x000ea400080010ff */
[----:B--2---:R-:W-:Y:S05]  /*94f0*/  @!P0 BRA `(.L_x_146) ;  /* 0xfffffffc00f08947 */ /* 0x004fea000383ffff */
[----:B------:R-:W-:Y:S05]  /*9500*/  BRA `(.L_x_147) ;  /* 0xffffffa000c07947 */ /* 0x000fea000383ffff */
.L_x_60:
[----:B------:R-:W-:-:S07]  /*9510*/  MOV R0, UR6 ;  /* 0x0000000600007c02 */ /* 0x000fce0008000f00 */
.L_x_148:
[----:B-1----:R1:W2:Y:S02]  /*9520*/  SYNCS.PHASECHK.TRANS64.TRYWAIT P0, [R0+URZ], R3 ;  /* 0x00000003000075a7 */ /* 0x0022a400080011ff */
[----:B--2---:R-:W-:Y:S05]  /*9530*/  @!P0 NANOSLEEP.SYNCS 0x989680 ;  /* 0x009896800000895d */ /* 0x004fea0003900000 */
[----:B------:R-:W2:Y:S02]  /*9540*/  @!P0 SYNCS.PHASECHK.TRANS64 P0, [R0+URZ], R3 ;  /* 0x00000003000085a7 */ /* 0x000ea400080010ff */
[----:B--2---:R-:W-:Y:S05]  /*9550*/  @!P0 BRA `(.L_x_148) ;  /* 0xfffffffc00f08947 */ /* 0x004fea000383ffff */
[----:B------:R-:W-:Y:S05]  /*9560*/  BRA `(.L_x_149) ;  /* 0xffffffa000cc7947 */ /* 0x000fea000383ffff */
.L_x_61:
[----:B-1----:R-:W-:-:S07]  /*9570*/  MOV R0, UR7 ;  /* 0x0000000700007c02 */ /* 0x002fce0008000f00 */
.L_x_150:
[----:B-1----:R1:W2:Y:S02]  /*9580*/  SYNCS.PHASECHK.TRANS64.TRYWAIT P0, [R0+URZ], R2 ;  /* 0x00000002000075a7 */ /* 0x0022a400080011ff */
[----:B--2---:R-:W-:Y:S05]  /*9590*/  @!P0 NANOSLEEP.SYNCS 0x989680 ;  /* 0x009896800000895d */ /* 0x004fea0003900000 */
[----:B------:R-:W2:Y:S02]  /*95a0*/  @!P0 SYNCS.PHASECHK.TRANS64 P0, [R0+URZ], R2 ;  /* 0x00000002000085a7 */ /* 0x000ea400080010ff */
[----:B--2---:R-:W-:Y:S05]  /*95b0*/  @!P0 BRA `(.L_x_150) ;  /* 0xfffffffc00f08947 */ /* 0x004fea000383ffff */
[----:B------:R-:W-:Y:S05]  /*95c0*/  BRA `(.L_x_151) ;  /* 0xffffffa000d87947 */ /* 0x000fea000383ffff */
.L_x_66:
[----:B--2---:R2:W3:Y:S02]  /*95d0*/  SYNCS.PHASECHK.TRANS64.TRYWAIT P0, [R0+URZ+0x70], R2 ;  /* 0x00007002000075a7 */ /* 0x0044e400080011ff */
[----:B---3--:R-:W-:Y:S05]  /*95e0*/  @!P0 NANOSLEEP.SYNCS 0x989680 ;  /* 0x009896800000895d */ /* 0x008fea0003900000 */
[----:B------:R-:W3:Y:S02]  /*95f0*/  @!P0 SYNCS.PHASECHK.TRANS64 P0, [R0+URZ+0x70], R2 ;  /* 0x00007002000085a7 */ /* 0x000ee400080010ff */
[----:B---3--:R-:W-:Y:S05]  /*9600*/  @!P0 BRA `(.L_x_66) ;  /* 0xfffffffc00f08947 */ /* 0x008fea000383ffff */
[----:B------:R-:W-:Y:S05]  /*9610*/  BRA `(.L_x_152) ;  /* 0xffffffa400e47947 */ /* 0x000fea000383ffff */
.L_x_69:
[----:B------:R-:W-:Y:S07]  /*9620*/  MOV R0, UR7 ;  /* 0x0000000700007c02 */ /* 0x000fee0008000f00 */
.L_x_153:
[----:B--2---:R2:W3:Y:S02]  /*9630*/  SYNCS.PHASECHK.TRANS64.TRYWAIT P0, [R0+URZ+0x68], R2 ;  /* 0x00006802000075a7 */ /* 0x0044e400080011ff */
[----:B---3--:R-:W-:Y:S05]  /*9640*/  @!P0 NANOSLEEP.SYNCS 0x989680 ;  /* 0x009896800000895d */ /* 0x008fea0003900000 */
[----:B------:R-:W3:Y:S02]  /*9650*/  @!P0 SYNCS.PHASECHK.TRANS64 P0, [R0+URZ+0x68], R2 ;  /* 0x00006802000085a7 */ /* 0x000ee400080010ff */
[----:B---3--:R-:W-:Y:S05]  /*9660*/  @!P0 BRA `(.L_x_153) ;  /* 0xfffffffc00f08947 */ /* 0x008fea000383ffff */
[----:B------:R-:W-:Y:S05]  /*9670*/  BRA `(.L_x_68) ;  /* 0xffffffa800c47947 */ /* 0x000fea000383ffff */
.L_x_72:
[----:B------:R-:W-:Y:S07]  /*9680*/  MOV R0, UR7 ;  /* 0x0000000700007c02 */ /* 0x000fee0008000f00 */
.L_x_154:
[----:B-1----:R1:W2:Y:S02]  /*9690*/  SYNCS.PHASECHK.TRANS64.TRYWAIT P0, [R0+URZ+0x40], R14 ;  /* 0x0000400e000075a7 */ /* 0x0022a400080011ff */
[----:B--2---:R-:W-:Y:S05]  /*96a0*/  @!P0 NANOSLEEP.SYNCS 0x989680 ;  /* 0x009896800000895d */ /* 0x004fea0003900000 */
[----:B------:R-:W2:Y:S02]  /*96b0*/  @!P0 SYNCS.PHASECHK.TRANS64 P0, [R0+URZ+0x40], R14 ;  /* 0x0000400e000085a7 */ /* 0x000ea400080010ff */
[----:B--2---:R-:W-:Y:S05]  /*96c0*/  @!P0 BRA `(.L_x_154) ;  /* 0xfffffffc00f08947 */ /* 0x004fea000383ffff */
[----:B------:R-:W-:Y:S05]  /*96d0*/  BRA `(.L_x_155) ;  /* 0xffffffac003c7947 */ /* 0x000fea000383ffff */
.L_x_73:
[----:B------:R-:W-:Y:S07]  /*96e0*/  MOV R0, UR7 ;  /* 0x0000000700007c02 */ /* 0x000fee0008000f00 */
.L_x_156:
[----:B-1----:R1:W2:Y:S02]  /*96f0*/  SYNCS.PHASECHK.TRANS64.TRYWAIT P0, [R0+URZ+0x48], R14 ;  /* 0x0000480e000075a7 */ /* 0x0022a400080011ff */
[----:B--2---:R-:W-:Y:S05]  /*9700*/  @!P0 NANOSLEEP.SYNCS 0x989680 ;  /* 0x009896800000895d */ /* 0x004fea0003900000 */
[----:B------:R-:W2:Y:S02]  /*9710*/  @!P0 SYNCS.PHASECHK.TRANS64 P0, [R0+URZ+0x48], R14 ;  /* 0x0000480e000085a7 */ /* 0x000ea400080010ff */
[----:B--2---:R-:W-:Y:S05]  /*9720*/  @!P0 BRA `(.L_x_156) ;  /* 0xfffffffc00f08947 */ /* 0x004fea000383ffff */
[----:B------:R-:W-:Y:S05]  /*9730*/  BRA `(.L_x_157) ;  /* 0xffffffac00747947 */ /* 0x000fea000383ffff */
.L_x_74:
[----:B------:R-:W-:Y:S07]  /*9740*/  MOV R0, UR7 ;  /* 0x0000000700007c02 */ /* 0x000fee0008000f00 */
.L_x_158:
[----:B-1----:R1:W2:Y:S02]  /*9750*/  SYNCS.PHASECHK.TRANS64.TRYWAIT P0, [R0+URZ+0x50], R14 ;  /* 0x0000500e000075a7 */ /* 0x0022a400080011ff */
[----:B--2---:R-:W-:Y:S05]  /*9760*/  @!P0 NANOSLEEP.SYNCS 0x989680 ;  /* 0x009896800000895d */ /* 0x004fea0003900000 */
[----:B------:R-:W2:Y:S02]  /*9770*/  @!P0 SYNCS.PHASECHK.TRANS64 P0, [R0+URZ+0x50], R14 ;  /* 0x0000500e000085a7 */ /* 0x000ea400080010ff */
[----:B--2---:R-:W-:Y:S05]  /*9780*/  @!P0 BRA `(.L_x_158) ;  /* 0xfffffffc00f08947 */ /* 0x004fea000383ffff */
[----:B------:R-:W-:Y:S05]  /*9790*/  BRA `(.L_x_159) ;  /* 0xffffffac00b87947 */ /* 0x000fea000383ffff */
.L_x_75:
[----:B------:R-:W-:Y:S07]  /*97a0*/  MOV R0, UR7 ;  /* 0x0000000700007c02 */ /* 0x000fee0008000f00 */
.L_x_160:
[----:B-1----:R1:W2:Y:S02]  /*97b0*/  SYNCS.PHASECHK.TRANS64.TRYWAIT P0, [R0+URZ+0x58], R14 ;  /* 0x0000580e000075a7 */ /* 0x0022a400080011ff */
[----:B--2---:R-:W-:Y:S05]  /*97c0*/  @!P0 NANOSLEEP.SYNCS 0x989680 ;  /* 0x009896800000895d */ /* 0x004fea0003900000 */
[----:B------:R-:W2:Y:S02]  /*97d0*/  @!P0 SYNCS.PHASECHK.TRANS64 P0, [R0+URZ+0x58], R14 ;  /* 0x0000580e000085a7 */ /* 0x000ea400080010ff */
[----:B--2---:R-:W-:Y:S05]  /*97e0*/  @!P0 BRA `(.L_x_160) ;  /* 0xfffffffc00f08947 */ /* 0x004fea000383ffff */
[----:B------:R-:W-:Y:S05]  /*97f0*/  BRA `(.L_x_161) ;  /* 0xffffffb0003c7947 */ /* 0x000fea000383ffff */
.L_x_77:
[----:B------:R-:W-:-:S07]  /*9800*/  MOV R0, UR7 ;  /* 0x0000000700007c02 */ /* 0x000fce0008000f00 */
.L_x_162:
[----:B-1----:R1:W3:Y:S02]  /*9810*/  SYNCS.PHASECHK.TRANS64.TRYWAIT P0, [R0+URZ+0x40], R2 ;  /* 0x00004002000075a7 */ /* 0x0022e400080011ff */
[----:B---3--:R-:W-:Y:S05]  /*9820*/  @!P0 NANOSLEEP.SYNCS 0x989680 ;  /* 0x009896800000895d */ /* 0x008fea0003900000 */
[----:B------:R-:W3:Y:S02]  /*9830*/  @!P0 SYNCS.PHASECHK.TRANS64 P0, [R0+URZ+0x40], R2 ;  /* 0x00004002000085a7 */ /* 0x000ee400080010ff */
[----:B---3--:R-:W-:Y:S05]  /*9840*/  @!P0 BRA `(.L_x_162) ;  /* 0xfffffffc00f08947 */ /* 0x008fea000383ffff */
[----:B------:R-:W-:Y:S05]  /*9850*/  BRA `(.L_x_163) ;  /* 0xffffffb000ac7947 */ /* 0x000fea000383ffff */
.L_x_78:
[----:B-1----:R-:W-:-:S07]  /*9860*/  MOV R0, UR7 ;  /* 0x0000000700007c02 */ /* 0x002fce0008000f00 */
.L_x_164:
[----:B-1----:R1:W3:Y:S02]  /*9870*/  SYNCS.PHASECHK.TRANS64.TRYWAIT P0, [R0+URZ+0x48], R2 ;  /* 0x00004802000075a7 */ /* 0x0022e400080011ff */
[----:B---3--:R-:W-:Y:S05]  /*9880*/  @!P0 NANOSLEEP.SYNCS 0x989680 ;  /* 0x009896800000895d */ /* 0x008fea0003900000 */
[----:B------:R-:W3:Y:S02]  /*9890*/  @!P0 SYNCS.PHASECHK.TRANS64 P0, [R0+URZ+0x48], R2 ;  /* 0x00004802000085a7 */ /* 0x000ee400080010ff */
[----:B---3--:R-:W-:Y:S05]  /*98a0*/  @!P0 BRA `(.L_x_164) ;  /* 0xfffffffc00f08947 */ /* 0x008fea000383ffff */
[----:B------:R-:W-:Y:S05]  /*98b0*/  BRA `(.L_x_165) ;  /* 0xffffffb0009c7947 */ /* 0x000fea000383ffff */
.L_x_79:
[----:B-1----:R-:W-:-:S07]  /*98c0*/  MOV R0, UR7 ;  /* 0x0000000700007c02 */ /* 0x002fce0008000f00 */
.L_x_166:
[----:B-1----:R1:W3:Y:S02]  /*98d0*/  SYNCS.PHASECHK.TRANS64.TRYWAIT P0, [R0+URZ+0x50], R2 ;  /* 0x00005002000075a7 */ /* 0x0022e400080011ff */
[----:B---3--:R-:W-:Y:S05]  /*98e0*/  @!P0 NANOSLEEP.SYNCS 0x989680 ;  /* 0x009896800000895d */ /* 0x008fea0003900000 */
[----:B------:R-:W3:Y:S02]  /*98f0*/  @!P0 SYNCS.PHASECHK.TRANS64 P0, [R0+URZ+0x50], R2 ;  /* 0x00005002000085a7 */ /* 0x000ee400080010ff */
[----:B---3--:R-:W-:Y:S05]  /*9900*/  @!P0 BRA `(.L_x_166) ;  /* 0xfffffffc00f08947 */ /* 0x008fea000383ffff */
[----:B------:R-:W-:Y:S05]  /*9910*/  BRA `(.L_x_167) ;  /* 0xffffffb0008c7947 */ /* 0x000fea000383ffff */
.L_x_81:
[----:B--2---:R2:W4:Y:S02]  /*9920*/  SYNCS.PHASECHK.TRANS64.TRYWAIT P0, [R0+URZ+0x70], R2 ;  /* 0x00007002000075a7 */ /* 0x00452400080011ff */
[----:B----4-:R-:W-:Y:S05]  /*9930*/  @!P0 NANOSLEEP.SYNCS 0x989680 ;  /* 0x009896800000895d */ /* 0x010fea0003900000 */
[----:B------:R-:W4:Y:S02]  /*9940*/  @!P0 SYNCS.PHASECHK.TRANS64 P0, [R0+URZ+0x70], R2 ;  /* 0x00007002000085a7 */ /* 0x000f2400080010ff */
[----:B----4-:R-:W-:Y:S05]  /*9950*/  @!P0 BRA `(.L_x_81) ;  /* 0xfffffffc00f08947 */ /* 0x010fea000383ffff */
[----:B------:R-:W-:Y:S05]  /*9960*/  BRA `(.L_x_168) ;  /* 0xffffffb400607947 */ /* 0x000fea000383ffff */
.L_x_92:
[----:B-1----:R-:W-:Y:S04]  /*9970*/  MOV R0, UR48 ;  /* 0x0000003000007c02 */ /* 0x002fe80008000f00 */
[----:B------:R1:W3:Y:S03]  /*9980*/  SYNCS.PHASECHK.TRANS64.TRYWAIT P1, [R0+URZ+0x20], R3 ;  /* 0x00002003000075a7 */ /* 0x0002e600080211ff */
[----:B---3--:R-:W-:Y:S05]  /*9990*/  @!P1 NANOSLEEP.SYNCS 0x989680 ;  /* 0x009896800000995d */ /* 0x008fea0003900000 */
[----:B------:R-:W3:Y:S02]  /*99a0*/  @!P1 SYNCS.PHASECHK.TRANS64 P1, [R0+URZ+0x20], R3 ;  /* 0x00002003000095a7 */ /* 0x000ee400080210ff */
[----:B---3--:R-:W-:Y:S05]  /*99b0*/  @!P1 BRA `(.L_x_92) ;  /* 0xfffffffc00ec9947 */ /* 0x008fea000383ffff */
[----:B------:R-:W-:Y:S05]  /*99c0*/  BRA `(.L_x_91) ;  /* 0xffffffc000987947 */ /* 0x000fea000383ffff */
.L_x_94:
[----:B-1----:R1:W2:Y:S02]  /*99d0*/  SYNCS.PHASECHK.TRANS64.TRYWAIT P0, [R64+URZ+0x90], R2 ;  /* 0x00009002400075a7 */ /* 0x0022a400080011ff */
[----:B--2---:R-:W-:Y:S05]  /*99e0*/  @!P0 NANOSLEEP.SYNCS 0x989680 ;  /* 0x009896800000895d */ /* 0x004fea0003900000 */
[----:B------:R-:W2:Y:S02]  /*99f0*/  @!P0 SYNCS.PHASECHK.TRANS64 P0, [R64+URZ+0x90], R2 ;  /* 0x00009002400085a7 */ /* 0x000ea400080010ff */
[----:B--2---:R-:W-:Y:S05]  /*9a00*/  @!P0 BRA `(.L_x_94) ;  /* 0xfffffffc00f08947 */ /* 0x004fea000383ffff */
[----:B------:R-:W-:Y:S05]  /*9a10*/  BRA `(.L_x_93) ;  /* 0xffffffc000c47947 */ /* 0x000fea000383ffff */
.L_x_103:
[----:B--2---:R2:W3:Y:S02]  /*9a20*/  SYNCS.PHASECHK.TRANS64.TRYWAIT P0, [R2+URZ+0x20], R0 ;  /* 0x00002000020075a7 */ /* 0x0044e400080011ff */
[----:B---3--:R-:W-:Y:S05]  /*9a30*/  @!P0 NANOSLEEP.SYNCS 0x989680 ;  /* 0x009896800000895d */ /* 0x008fea0003900000 */
[----:B------:R-:W3:Y:S02]  /*9a40*/  @!P0 SYNCS.PHASECHK.TRANS64 P0, [R2+URZ+0x20], R0 ;  /* 0x00002000020085a7 */ /* 0x000ee400080010ff */
[----:B---3--:R-:W-:Y:S05]  /*9a50*/  @!P0 BRA `(.L_x_103) ;  /* 0xfffffffc00f08947 */ /* 0x008fea000383ffff */
[----:B------:R-:W-:Y:S05]  /*9a60*/  BRA `(.L_x_102) ;  /* 0xffffffcc00a87947 */ /* 0x000fea000383ffff */
.L_x_111:
[----:B--2---:R2:W3:Y:S02]  /*9a70*/  SYNCS.PHASECHK.TRANS64.TRYWAIT P0, [R0+URZ+0x20], R5 ;  /* 0x00002005000075a7 */ /* 0x0044e400080011ff */
[----:B---3--:R-:W-:Y:S05]  /*9a80*/  @!P0 NANOSLEEP.SYNCS 0x989680 ;  /* 0x009896800000895d */ /* 0x008fea0003900000 */
[----:B------:R-:W3:Y:S02]  /*9a90*/  @!P0 SYNCS.PHASECHK.TRANS64 P0, [R0+URZ+0x20], R5 ;  /* 0x00002005000085a7 */ /* 0x000ee400080010ff */
[----:B---3--:R-:W-:Y:S05]  /*9aa0*/  @!P0 BRA `(.L_x_111) ;  /* 0xfffffffc00f08947 */ /* 0x008fea000383ffff */
[----:B------:R-:W-:Y:S05]  /*9ab0*/  BRA `(.L_x_110) ;  /* 0xffffffd800ac7947 */ /* 0x000fea000383ffff */
.L_x_119:
[----:B--2---:R2:W3:Y:S02]  /*9ac0*/  SYNCS.PHASECHK.TRANS64.TRYWAIT P0, [R2+URZ+0x20], R0 ;  /* 0x00002000020075a7 */ /* 0x0044e400080011ff */
[----:B---3--:R-:W-:Y:S05]  /*9ad0*/  @!P0 NANOSLEEP.SYNCS 0x989680 ;  /* 0x009896800000895d */ /* 0x008fea0003900000 */
[----:B------:R-:W3:Y:S02]  /*9ae0*/  @!P0 SYNCS.PHASECHK.TRANS64 P0, [R2+URZ+0x20], R0 ;  /* 0x00002000020085a7 */ /* 0x000ee400080010ff */
[----:B---3--:R-:W-:Y:S05]  /*9af0*/  @!P0 BRA `(.L_x_119) ;  /* 0xfffffffc00f08947 */ /* 0x008fea000383ffff */
[----:B------:R-:W-:Y:S05]  /*9b00*/  BRA `(.L_x_118) ;  /* 0xffffffe400b07947 */ /* 0x000fea000383ffff */
        .weak           $__internal_0_$__cuda_sm10x_tcgen05_guardrail_trap_col_being_dealloced_not_returned_by_alloc
        .type           $__internal_0_$__cuda_sm10x_tcgen05_guardrail_trap_col_being_dealloced_not_returned_by_alloc,@function
        .size           $__internal_0_$__cuda_sm10x_tcgen05_guardrail_trap_col_being_dealloced_not_returned_by_alloc,($__internal_1_$__cuda_sm10x_tcgen05_guardrail_trap_phase_invalid_during_alloc - $__internal_0_$__cuda_sm10x_tcgen05_guardrail_trap_col_being_dealloced_not_returned_by_alloc)
$__internal_0_$__cuda_sm10x_tcgen05_guardrail_trap_col_being_dealloced_not_returned_by_alloc:
[----:B------:R-:W-:Y:S05]  /*9b10*/  BPT.TRAP 0x1 ;  /* 0x000000040000795c */ /* 0x000fea0000300000 */
[----:B------:R-:W-:-:S04]  /*9b20*/  HFMA2 R3, -RZ, RZ, 0, 0 ;  /* 0x00000000ff037431 */ /* 0x000fc800000001ff */
[----:B------:R-:W-:Y:S05]  /*9b30*/  RET.REL.NODEC R2 `(_ZN7cutlass13device_kernelINS_4gemm6kernel13GemmUniversalIN4cute5tupleIJiiiiEEENS1_10collective13CollectiveMmaINS1_35MainloopSm100TmaUmmaWarpSpecializedILi2ELi2ELi4ENS5_IJNS4_1CILi1EEESB_SB_EEEEENS5_IJNSA_ILi64EEENSA_ILi256EEENSA_ILi128EEEEEENS_10bfloat16_tENS5_IJlSB_lEEESI_SJ_NS4_8TiledMMAINS4_8MMA_AtomIJNS4_20SM100_MMA_F16BF16_SSISI_SI_fLi64ELi256ELNS4_4UMMA5MajorE0ELSO_0ELNSN_7ScaleInE0ELSP_0EEEEEENS4_6LayoutISC_NS5_IJNSA_ILi0EEEST_ST_EEEEENS5_IJNS4_10UnderscoreESW_SW_EEEEENS4_13SM90_TMA_LOADENS4_14ComposedLayoutINS4_7SwizzleILi3ELi4ELi3EEENS4_18smem_ptr_flag_bitsILi16EEENSS_INS5_IJNSA_ILi8EEESE_EEENS5_IJSE_SB_EEEEEEEvNS4_8identityESZ_S19_vS1A_EENS_8epilogue10collective18CollectiveEpilogueINS1C_23Sm100TmaWarpSpecializedILi4ELi2ELi32ELb1ELb0EEEJSH_NS5_IJNSS_ISE_SB_EES1H_EEESI_SJ_SI_SJ_NS1C_6fusion15FusionCallbacksIS1G_NS1J_17LinearCombinationISI_fSI_fLNS_15FloatRoundStyleE2EEESH_S1I_JEEENS4_5SM1004TMEM4LOAD26SM100_TMEM_LOAD_16dp256b8xESZ_S19_NS4_17SM75_U32x4_LDSM_NENS4_14SM90_TMA_STOREES19_NS4_17SM90_U32x4_STSM_NENS4_39AutoVectorizingCopyWithAssumedAlignmentILi128EEEEEEvvEEEEvNT_6ParamsE) ;  /* 0xffffff6402307950 */ /* 0x000fea0003c3ffff */
        .weak           $__internal_1_$__cuda_sm10x_tcgen05_guardrail_trap_phase_invalid_during_alloc
        .type           $__internal_1_$__cuda_sm10x_tcgen05_guardrail_trap_phase_invalid_during_alloc,@function
        .size           $__internal_1_$__cuda_sm10x_tcgen05_guardrail_trap_phase_invalid_during_alloc,($__internal_2_$__cuda_sm10x_tcgen05_guardrail_trap_unallocated_columns_being_dealloced - $__internal_1_$__cuda_sm10x_tcgen05_guardrail_trap_phase_invalid_during_alloc)
$__internal_1_$__cuda_sm10x_tcgen05_guardrail_trap_phase_invalid_during_alloc:
[----:B------:R-:W-:Y:S05]  /*9b40*/  BPT.TRAP 0x1 ;  /* 0x000000040000795c */ /* 0x000fea0000300000 */
[----:B------:R-:W-:-:S04]  /*9b50*/  MOV R3, 0x0 ;  /* 0x0000000000037802 */ /* 0x000fc80000000f00 */
[----:B------:R-:W-:Y:S05]  /*9b60*/  RET.REL.NODEC R2 `(_ZN7cutlass13device_kernelINS_4gemm6kernel13GemmUniversalIN4cute5tupleIJiiiiEEENS1_10collective13CollectiveMmaINS1_35MainloopSm100TmaUmmaWarpSpecializedILi2ELi2ELi4ENS5_IJNS4_1CILi1EEESB_SB_EEEEENS5_IJNSA_ILi64EEENSA_ILi256EEENSA_ILi128EEEEEENS_10bfloat16_tENS5_IJlSB_lEEESI_SJ_NS4_8TiledMMAINS4_8MMA_AtomIJNS4_20SM100_MMA_F16BF16_SSISI_SI_fLi64ELi256ELNS4_4UMMA5MajorE0ELSO_0ELNSN_7ScaleInE0ELSP_0EEEEEENS4_6LayoutISC_NS5_IJNSA_ILi0EEEST_ST_EEEEENS5_IJNS4_10UnderscoreESW_SW_EEEEENS4_13SM90_TMA_LOADENS4_14ComposedLayoutINS4_7SwizzleILi3ELi4ELi3EEENS4_18smem_ptr_flag_bitsILi16EEENSS_INS5_IJNSA_ILi8EEESE_EEENS5_IJSE_SB_EEEEEEEvNS4_8identityESZ_S19_vS1A_EENS_8epilogue10collective18CollectiveEpilogueINS1C_23Sm100TmaWarpSpecializedILi4ELi2ELi32ELb1ELb0EEEJSH_NS5_IJNSS_ISE_SB_EES1H_EEESI_SJ_SI_SJ_NS1C_6fusion15FusionCallbacksIS1G_NS1J_17LinearCombinationISI_fSI_fLNS_15FloatRoundStyleE2EEESH_S1I_JEEENS4_5SM1004TMEM4LOAD26SM100_TMEM_LOAD_16dp256b8xESZ_S19_NS4_17SM75_U32x4_LDSM_NENS4_14SM90_TMA_STOREES19_NS4_17SM90_U32x4_STSM_NENS4_39AutoVectorizingCopyWithAssumedAlignmentILi128EEEEEEvvEEEEvNT_6ParamsE) ;  /* 0xffffff6402247950 */ /* 0x000fea0003c3ffff */
        .weak           $__internal_2_$__cuda_sm10x_tcgen05_guardrail_trap_unallocated_columns_being_dealloced
        .type           $__internal_2_$__cuda_sm10x_tcgen05_guardrail_trap_unallocated_columns_being_dealloced,@function
        .size           $__internal_2_$__cuda_sm10x_tcgen05_guardrail_trap_unallocated_columns_being_dealloced,(.L_x_170 - $__internal_2_$__cuda_sm10x_tcgen05_guardrail_trap_unallocated_columns_being_dealloced)
$__internal_2_$__cuda_sm10x_tcgen05_guardrail_trap_unallocated_columns_being_dealloced:
[----:B------:R-:W-:Y:S05]  /*9b70*/  BPT.TRAP 0x1 ;  /* 0x000000040000795c */ /* 0x000fea0000300000 */
[----:B------:R-:W-:-:S04]  /*9b80*/  HFMA2 R3, -RZ, RZ, 0, 0 ;  /* 0x00000000ff037431 */ /* 0x000fc800000001ff */
[----:B------:R-:W-:Y:S05]  /*9b90*/  RET.REL.NODEC R2 `(_ZN7cutlass13device_kernelINS_4gemm6kernel13GemmUniversalIN4cute5tupleIJiiiiEEENS1_10collective13CollectiveMmaINS1_35MainloopSm100TmaUmmaWarpSpecializedILi2ELi2ELi4ENS5_IJNS4_1CILi1EEESB_SB_EEEEENS5_IJNSA_ILi64EEENSA_ILi256EEENSA_ILi128EEEEEENS_10bfloat16_tENS5_IJlSB_lEEESI_SJ_NS4_8TiledMMAINS4_8MMA_AtomIJNS4_20SM100_MMA_F16BF16_SSISI_SI_fLi64ELi256ELNS4_4UMMA5MajorE0ELSO_0ELNSN_7ScaleInE0ELSP_0EEEEEENS4_6LayoutISC_NS5_IJNSA_ILi0EEEST_ST_EEEEENS5_IJNS4_10UnderscoreESW_SW_EEEEENS4_13SM90_TMA_LOADENS4_14ComposedLayoutINS4_7SwizzleILi3ELi4ELi3EEENS4_18smem_ptr_flag_bitsILi16EEENSS_INS5_IJNSA_ILi8EEESE_EEENS5_IJSE_SB_EEEEEEEvNS4_8identityESZ_S19_vS1A_EENS_8epilogue10collective18CollectiveEpilogueINS1C_23Sm100TmaWarpSpecializedILi4ELi2ELi32ELb1ELb0EEEJSH_NS5_IJNSS_ISE_SB_EES1H_EEESI_SJ_SI_SJ_NS1C_6fusion15FusionCallbacksIS1G_NS1J_17LinearCombinationISI_fSI_fLNS_15FloatRoundStyleE2EEESH_S1I_JEEENS4_5SM1004TMEM4LOAD26SM100_TMEM_LOAD_16dp256b8xESZ_S19_NS4_17SM75_U32x4_LDSM_NENS4_14SM90_TMA_STOREES19_NS4_17SM90_U32x4_STSM_NENS4_39AutoVectorizingCopyWithAssumedAlignmentILi128EEEEEEvvEEEEvNT_6ParamsE) ;  /* 0xffffff6402187950 */ /* 0x000fea0003c3ffff */
.L_x_169:
[----:B------:R-:W-:-:S00]  /*9ba0*/  BRA `(.L_x_169) ;  /* 0xfffffffc00fc7947 */ /* 0x000fc0000383ffff */
[----:B------:R-:W-:-:S00]  /*9bb0*/  NOP ;  /* 0x0000000000007918 */ /* 0x000fc00000000000 */
        /* <DEDUP_REMOVED lines=12> */
.L_x_170:


//--------------------- .nv.global.init           --------------------------
	.section	.nv.global.init,"aw",@progbits
.nv.global.init:
	.type		$str$27,@object
	.size		$str$27,($str$28 - $str$27)
$str$27:
        /*0000*/ 	.byte	0x28, 0x61, 0x64, 0x64, 0x72, 0x65, 0x73, 0x73, 0x20, 0x26, 0x20, 0x6d, 0x61, 0x73, 0x6b, 0x29
        /*0010*/ 	.byte	0x20, 0x3d, 0x3d, 0x20, 0x30, 0x00
	.type		$str$28,@object
	.size		$str$28,($str$26 - $str$28)
$str$28:
        /*0016*/ 	.byte	0x2f, 0x74, 0x6d, 0x70, 0x2f, 0x63, 0x75, 0x74, 0x6c, 0x61, 0x73, 0x73, 0x5f, 0x73, 0x77, 0x65
        /*0026*/ 	.byte	0x65, 0x70, 0x5f, 0x73, 0x72, 0x63, 0x2f, 0x69, 0x6e, 0x63, 0x6c, 0x75, 0x64, 0x65, 0x2f, 0x63
        /*0036*/ 	.byte	0x75, 0x74, 0x65, 0x2f, 0x70, 0x6f, 0x69, 0x6e, 0x74, 0x65, 0x72, 0x5f, 0x66, 0x6c, 0x61, 0x67
        /*0046*/ 	.byte	0x67, 0x65, 0x64, 0x2e, 0x68, 0x70, 0x70, 0x00
	.type		$str$26,@object
	.size		$str$26,($str$25 - $str$26)
$str$26:
        /*004e*/ 	.byte	0x2f, 0x74, 0x6d, 0x70, 0x2f, 0x63, 0x75, 0x74, 0x6c, 0x61, 0x73, 0x73, 0x5f, 0x73, 0x77, 0x65
        /*005e*/ 	.byte	0x65, 0x70, 0x5f, 0x73, 0x72, 0x63, 0x2f, 0x69, 0x6e, 0x63, 0x6c, 0x75, 0x64, 0x65, 0x2f, 0x63
        /*006e*/ 	.byte	0x75, 0x74, 0x65, 0x2f, 0x61, 0x74, 0x6f, 0x6d, 0x2f, 0x63, 0x6f, 0x70, 0x79, 0x5f, 0x74, 0x72
        /*007e*/ 	.byte	0x61, 0x69, 0x74, 0x73, 0x5f, 0x73, 0x6d, 0x31, 0x30, 0x30, 0x2e, 0x68, 0x70, 0x70, 0x00
	.type		$str$25,@object
	.size		$str$25,(__unnamed_1 - $str$25)
$str$25:
        /*008d*/ 	.byte	0x28, 0x28, 0x75, 0x69, 0x6e, 0x74, 0x33, 0x32, 0x5f, 0x74, 0x28, 0x74, 0x68, 0x72, 0x65, 0x61
        /*009d*/ 	.byte	0x64, 0x49, 0x64, 0x78, 0x2e, 0x78, 0x29, 0x20, 0x2f, 0x20, 0x33, 0x32, 0x29, 0x20, 0x25, 0x20
        /*00ad*/ 	.byte	0x34, 0x29, 0x20, 0x3d, 0x3d, 0x20, 0x28, 0x28, 0x28, 0x74, 0x6d, 0x65, 0x6d, 0x5f, 0x61, 0x64
        /*00bd*/ 	.byte	0x64, 0x72, 0x20, 0x3e, 0x3e, 0x20, 0x31, 0x36, 0x29, 0x20, 0x2f, 0x20, 0x33, 0x32, 0x29, 0x20
        /*00cd*/ 	.byte	0x25, 0x20, 0x34, 0x29, 0x00
	.type		__unnamed_1,@object
	.size		__unnamed_1,(__unnamed_2 - __unnamed_1)
__unnamed_1:
        /*00d2*/ 	.byte	0x61, 0x75, 0x74, 0x6f, 0x20, 0x63, 0x75, 0x74, 0x65, 0x3a, 0x3a, 0x61, 0x73, 0x5f, 0x70, 0x6f
        /* <DEDUP_REMOVED lines=24> */
        /*0262*/ 	.byte	0x30, 0x39, 0x36, 0x3e, 0x3e, 0x3e, 0x3e, 0x5d, 0x00
	.type		__unnamed_2,@object
	.size		__unnamed_2,(.L_2 - __unnamed_2)
__unnamed_2:
        /* <DEDUP_REMOVED lines=46> */
        /*054b*/ 	.byte	0x75, 0x74, 0x65, 0x3a, 0x3a, 0x43, 0x3c, 0x30, 0x3e, 0x3e, 0x3e, 0x3e, 0x5d, 0x00
.L_2:


//--------------------- .nv.shared._ZN7cutlass13device_kernelINS_4gemm6kernel13GemmUniversalIN4cute5tupleIJiiiiEEENS1_10collective13CollectiveMmaINS1_35MainloopSm100TmaUmmaWarpSpecializedILi2ELi2ELi4ENS5_IJNS4_1CILi1EEESB_SB_EEEEENS5_IJNSA_ILi64EEENSA_ILi256EEENSA_ILi128EEEEEENS_10bfloat16_tENS5_IJlSB_lEEESI_SJ_NS4_8TiledMMAINS4_8MMA_AtomIJNS4_20SM100_MMA_F16BF16_SSISI_SI_fLi64ELi256ELNS4_4UMMA5MajorE0ELSO_0ELNSN_7ScaleInE0ELSP_0EEEEEENS4_6LayoutISC_NS5_IJNSA_ILi0EEEST_ST_EEEEENS5_IJNS4_10UnderscoreESW_SW_EEEEENS4_13SM90_TMA_LOADENS4_14ComposedLayoutINS4_7SwizzleILi3ELi4ELi3EEENS4_18smem_ptr_flag_bitsILi16EEENSS_INS5_IJNSA_ILi8EEESE_EEENS5_IJSE_SB_EEEEEEEvNS4_8identityESZ_S19_vS1A_EENS_8epilogue10collective18CollectiveEpilogueINS1C_23Sm100TmaWarpSpecializedILi4ELi2ELi32ELb1ELb0EEEJSH_NS5_IJNSS_ISE_SB_EES1H_EEESI_SJ_SI_SJ_NS1C_6fusion15FusionCallbacksIS1G_NS1J_17LinearCombinationISI_fSI_fLNS_15FloatRoundStyleE2EEESH_S1I_JEEENS4_5SM1004TMEM4LOAD26SM100_TMEM_LOAD_16dp256b8xESZ_S19_NS4_17SM75_U32x4_LDSM_NENS4_14SM90_TMA_STOREES19_NS4_17SM90_U32x4_STSM_NENS4_39AutoVectorizingCopyWithAssumedAlignmentILi128EEEEEEvvEEEEvNT_6ParamsE --------------------------
	.section	.nv.shared._ZN7cutlass13device_kernelINS_4gemm6kernel13GemmUniversalIN4cute5tupleIJiiiiEEENS1_10collective13CollectiveMmaINS1_35MainloopSm100TmaUmmaWarpSpecializedILi2ELi2ELi4ENS5_IJNS4_1CILi1EEESB_SB_EEEEENS5_IJNSA_ILi64EEENSA_ILi256EEENSA_ILi128EEEEEENS_10bfloat16_tENS5_IJlSB_lEEESI_SJ_NS4_8TiledMMAINS4_8MMA_AtomIJNS4_20SM100_MMA_F16BF16_SSISI_SI_fLi64ELi256ELNS4_4UMMA5MajorE0ELSO_0ELNSN_7ScaleInE0ELSP_0EEEEEENS4_6LayoutISC_NS5_IJNSA_ILi0EEEST_ST_EEEEENS5_IJNS4_10UnderscoreESW_SW_EEEEENS4_13SM90_TMA_LOADENS4_14ComposedLayoutINS4_7SwizzleILi3ELi4ELi3EEENS4_18smem_ptr_flag_bitsILi16EEENSS_INS5_IJNSA_ILi8EEESE_EEENS5_IJSE_SB_EEEEEEEvNS4_8identityESZ_S19_vS1A_EENS_8epilogue10collective18CollectiveEpilogueINS1C_23Sm100TmaWarpSpecializedILi4ELi2ELi32ELb1ELb0EEEJSH_NS5_IJNSS_ISE_SB_EES1H_EEESI_SJ_SI_SJ_NS1C_6fusion15FusionCallbacksIS1G_NS1J_17LinearCombinationISI_fSI_fLNS_15FloatRoundStyleE2EEESH_S1I_JEEENS4_5SM1004TMEM4LOAD26SM100_TMEM_LOAD_16dp256b8xESZ_S19_NS4_17SM75_U32x4_LDSM_NENS4_14SM90_TMA_STOREES19_NS4_17SM90_U32x4_STSM_NENS4_39AutoVectorizingCopyWithAssumedAlignmentILi128EEEEEEvvEEEEvNT_6ParamsE,"aw",@nobits
	.sectionflags	@""
	.align	16
	.zero		1024


//--------------------- .nv.shared.reserved.0     --------------------------
	.section	.nv.shared.reserved.0,"aw",@nobits
	.weak		__nv_reservedSMEM_offset_0_alias
	.size		__nv_reservedSMEM_offset_0_alias, 0, 64
	.other		__nv_reservedSMEM_offset_0_alias,@"STO_CUDA_RESERVED_SHARED STV_DEFAULT"
__nv_reservedSMEM_offset_0_alias:
	.zero		0
.nv.shared.reserved.0:
	.zero		64
	.weak		__nv_reservedSMEM_tcgen05_partition
	.type		__nv_reservedSMEM_tcgen05_partition,@object
	.size		__nv_reservedSMEM_tcgen05_partition,(.L_0 - __nv_reservedSMEM_tcgen05_partition)
__nv_reservedSMEM_tcgen05_partition:
	.zero		32
.L_0:


//--------------------- .nv.global                --------------------------
	.section	.nv.global,"aw",@nobits
.nv.global:
	.type		_ZN40_INTERNAL_60b96b72_4_k_cu_8c2ca35f_268884cute1_E,@object
	.size		_ZN40_INTERNAL_60b96b72_4_k_cu_8c2ca35f_268884cute1_E,(_ZN40_INTERNAL_60b96b72_4_k_cu_8c2ca35f_268884cuda3std3__45__cpo6cbeginE - _ZN40_INTERNAL_60b96b72_4_k_cu_8c2ca35f_268884cute1_E)
_ZN40_INTERNAL_60b96b72_4_k_cu_8c2ca35f_268884cute1_E:
	.zero		1
	.type		_ZN40_INTERNAL_60b96b72_4_k_cu_8c2ca35f_268884cuda3std3__45__cpo6cbeginE,@object
	.size		_ZN40_INTERNAL_60b96b72_4_k_cu_8c2ca35f_268884cuda3std3__45__cpo6cbeginE,(_ZN40_INTERNAL_60b96b72_4_k_cu_8c2ca35f_268884cuda3std3__48in_placeE - _ZN40_INTERNAL_60b96b72_4_k_cu_8c2ca35f_268884cuda3std3__45__cpo6cbeginE)
_ZN40_INTERNAL_60b96b72_4_k_cu_8c2ca35f_268884cuda3std3__45__cpo6cbeginE:
	.zero		1
	.type		_ZN40_INTERNAL_60b96b72_4_k_cu_8c2ca35f_268884cuda3std3__48in_placeE,@object
	.size		_ZN40_INTERNAL_60b96b72_4_k_cu_8c2ca35f_268884cuda3std3__48in_placeE,(_ZN40_INTERNAL_60b96b72_4_k_cu_8c2ca35f_268884cuda3std6ranges3__45__cpo9iter_moveE - _ZN40_INTERNAL_60b96b72_4_k_cu_8c2ca35f_268884cuda3std3__48in_placeE)
_ZN40_INTERNAL_60b96b72_4_k_cu_8c2ca35f_268884cuda3std3__48in_placeE:
	.zero		1
	.type		_ZN40_INTERNAL_60b96b72_4_k_cu_8c2ca35f_268884cuda3std6ranges3__45__cpo9iter_moveE,@object
	.size		_ZN40_INTERNAL_60b96b72_4_k_cu_8c2ca35f_268884cuda3std6ranges3__45__cpo9iter_moveE,(_ZN40_INTERNAL_60b96b72_4_k_cu_8c2ca35f_268884cuda3std3__45__cpo5beginE - _ZN40_INTERNAL_60b96b72_4_k_cu_8c2ca35f_268884cuda3std6ranges3__45__cpo9iter_moveE)
_ZN40_INTERNAL_60b96b72_4_k_cu_8c2ca35f_268884cuda3std6ranges3__45__cpo9iter_moveE:
	.zero		1
	.type		_ZN40_INTERNAL_60b96b72_4_k_cu_8c2ca35f_268884cuda3std3__45__cpo5beginE,@object
	.size		_ZN40_INTERNAL_60b96b72_4_k_cu_8c2ca35f_268884cuda3std3__45__cpo5beginE,(_ZN40_INTERNAL_60b96b72_4_k_cu_8c2ca35f_268884cuda3std3__442_GLOBAL__N__60b96b72_4_k_cu_8c2ca35f_268886ignoreE - _ZN40_INTERNAL_60b96b72_4_k_cu_8c2ca35f_268884cuda3std3__45__cpo5beginE)
_ZN40_INTERNAL_60b96b72_4_k_cu_8c2ca35f_268884cuda3std3__45__cpo5beginE:
	.zero		1
	.type		_ZN40_INTERNAL_60b96b72_4_k_cu_8c2ca35f_268884cuda3std3__442_GLOBAL__N__60b96b72_4_k_cu_8c2ca35f_268886ignoreE,@object
	.size		_ZN40_INTERNAL_60b96b72_4_k_cu_8c2ca35f_268884cuda3std3__442_GLOBAL__N__60b96b72_4_k_cu_8c2ca35f_268886ignoreE,(_ZN40_INTERNAL_60b96b72_4_k_cu_8c2ca35f_268884cute7productE - _ZN40_INTERNAL_60b96b72_4_k_cu_8c2ca35f_268884cuda3std3__442_GLOBAL__N__60b96b72_4_k_cu_8c2ca35f_268886ignoreE)
_ZN40_INTERNAL_60b96b72_4_k_cu_8c2ca35f_268884cuda3std3__442_GLOBAL__N__60b96b72_4_k_cu_8c2ca35f_268886ignoreE:
	.zero		1
	.type		_ZN40_INTERNAL_60b96b72_4_k_cu_8c2ca35f_268884cute7productE,@object
	.size		_ZN40_INTERNAL_60b96b72_4_k_cu_8c2ca35f_268884cute7productE,(_ZN40_INTERNAL_60b96b72_4_k_cu_8c2ca35f_268884cuda3std3__45__cpo3endE - _ZN40_INTERNAL_60b96b72_4_k_cu_8c2ca35f_268884cute7productE)
_ZN40_INTERNAL_60b96b72_4_k_cu_8c2ca35f_268884cute7productE:
	.zero		1
	.type		_ZN40_INTERNAL_60b96b72_4_k_cu_8c2ca35f_268884cuda3std3__45__cpo3endE,@object
	.size		_ZN40_INTERNAL_60b96b72_4_k_cu_8c2ca35f_268884cuda3std3__45__cpo3endE,(_ZN40_INTERNAL_60b96b72_4_k_cu_8c2ca35f_268884cuda3std3__419piecewise_constructE - _ZN40_INTERNAL_60b96b72_4_k_cu_8c2ca35f_268884cuda3std3__45__cpo3endE)
_ZN40_INTERNAL_60b96b72_4_k_cu_8c2ca35f_268884cuda3std3__45__cpo3endE:
	.zero		1
	.type		_ZN40_INTERNAL_60b96b72_4_k_cu_8c2ca35f_268884cuda3std3__419piecewise_constructE,@object
	.size		_ZN40_INTERNAL_60b96b72_4_k_cu_8c2ca35f_268884cuda3std3__419piecewise_constructE,(_ZN40_INTERNAL_60b96b72_4_k_cu_8c2ca35f_268884cuda3std3__45__cpo4cendE - _ZN40_INTERNAL_60b96b72_4_k_cu_8c2ca35f_268884cuda3std3__419piecewise_constructE)
_ZN40_INTERNAL_60b96b72_4_k_cu_8c2ca35f_268884cuda3std3__419piecewise_constructE:
	.zero		1
	.type		_ZN40_INTERNAL_60b96b72_4_k_cu_8c2ca35f_268884cuda3std3__45__cpo4cendE,@object
	.size		_ZN40_INTERNAL_60b96b72_4_k_cu_8c2ca35f_268884cuda3std3__45__cpo4cendE,(_ZN40_INTERNAL_60b96b72_4_k_cu_8c2ca35f_268884cuda3std6ranges3__45__cpo4swapE - _ZN40_INTERNAL_60b96b72_4_k_cu_8c2ca35f_268884cuda3std3__45__cpo4cendE)
_ZN40_INTERNAL_60b96b72_4_k_cu_8c2ca35f_268884cuda3std3__45__cpo4cendE:
	.zero		1
	.type		_ZN40_INTERNAL_60b96b72_4_k_cu_8c2ca35f_268884cuda3std6ranges3__45__cpo4swapE,@object
	.size		_ZN40_INTERNAL_60b96b72_4_k_cu_8c2ca35f_268884cuda3std6ranges3__45__cpo4swapE,(.L_10 - _ZN40_INTERNAL_60b96b72_4_k_cu_8c2ca35f_268884cuda3std6ranges3__45__cpo4swapE)
_ZN40_INTERNAL_60b96b72_4_k_cu_8c2ca35f_268884cuda3std6ranges3__45__cpo4swapE:
	.zero		1
.L_10:


//--------------------- .nv.constant0._ZN7cutlass13device_kernelINS_4gemm6kernel13GemmUniversalIN4cute5tupleIJiiiiEEENS1_10collective13CollectiveMmaINS1_35MainloopSm100TmaUmmaWarpSpecializedILi2ELi2ELi4ENS5_IJNS4_1CILi1EEESB_SB_EEEEENS5_IJNSA_ILi64EEENSA_ILi256EEENSA_ILi128EEEEEENS_10bfloat16_tENS5_IJlSB_lEEESI_SJ_NS4_8TiledMMAINS4_8MMA_AtomIJNS4_20SM100_MMA_F16BF16_SSISI_SI_fLi64ELi256ELNS4_4UMMA5MajorE0ELSO_0ELNSN_7ScaleInE0ELSP_0EEEEEENS4_6LayoutISC_NS5_IJNSA_ILi0EEEST_ST_EEEEENS5_IJNS4_10UnderscoreESW_SW_EEEEENS4_13SM90_TMA_LOADENS4_14ComposedLayoutINS4_7SwizzleILi3ELi4ELi3EEENS4_18smem_ptr_flag_bitsILi16EEENSS_INS5_IJNSA_ILi8EEESE_EEENS5_IJSE_SB_EEEEEEEvNS4_8identityESZ_S19_vS1A_EENS_8epilogue10collective18CollectiveEpilogueINS1C_23Sm100TmaWarpSpecializedILi4ELi2ELi32ELb1ELb0EEEJSH_NS5_IJNSS_ISE_SB_EES1H_EEESI_SJ_SI_SJ_NS1C_6fusion15FusionCallbacksIS1G_NS1J_17LinearCombinationISI_fSI_fLNS_15FloatRoundStyleE2EEESH_S1I_JEEENS4_5SM1004TMEM4LOAD26SM100_TMEM_LOAD_16dp256b8xESZ_S19_NS4_17SM75_U32x4_LDSM_NENS4_14SM90_TMA_STOREES19_NS4_17SM90_U32x4_STSM_NENS4_39AutoVectorizingCopyWithAssumedAlignmentILi128EEEEEEvvEEEEvNT_6ParamsE --------------------------
	.section	.nv.constant0._ZN7cutlass13device_kernelINS_4gemm6kernel13GemmUniversalIN4cute5tupleIJiiiiEEENS1_10collective13CollectiveMmaINS1_35MainloopSm100TmaUmmaWarpSpecializedILi2ELi2ELi4ENS5_IJNS4_1CILi1EEESB_SB_EEEEENS5_IJNSA_ILi64EEENSA_ILi256EEENSA_ILi128EEEEEENS_10bfloat16_tENS5_IJlSB_lEEESI_SJ_NS4_8TiledMMAINS4_8MMA_AtomIJNS4_20SM100_MMA_F16BF16_SSISI_SI_fLi64ELi256ELNS4_4UMMA5MajorE0ELSO_0ELNSN_7ScaleInE0ELSP_0EEEEEENS4_6LayoutISC_NS5_IJNSA_ILi0EEEST_ST_EEEEENS5_IJNS4_10UnderscoreESW_SW_EEEEENS4_13SM90_TMA_LOADENS4_14ComposedLayoutINS4_7SwizzleILi3ELi4ELi3EEENS4_18smem_ptr_flag_bitsILi16EEENSS_INS5_IJNSA_ILi8EEESE_EEENS5_IJSE_SB_EEEEEEEvNS4_8identityESZ_S19_vS1A_EENS_8epilogue10collective18CollectiveEpilogueINS1C_23Sm100TmaWarpSpecializedILi4ELi2ELi32ELb1ELb0EEEJSH_NS5_IJNSS_ISE_SB_EES1H_EEESI_SJ_SI_SJ_NS1C_6fusion15FusionCallbacksIS1G_NS1J_17LinearCombinationISI_fSI_fLNS_15FloatRoundStyleE2EEESH_S1I_JEEENS4_5SM1004TMEM4LOAD26SM100_TMEM_LOAD_16dp256b8xESZ_S19_NS4_17SM75_U32x4_LDSM_NENS4_14SM90_TMA_STOREES19_NS4_17SM90_U32x4_STSM_NENS4_39AutoVectorizingCopyWithAssumedAlignmentILi128EEEEEEvvEEEEvNT_6ParamsE,"a",@progbits
	.sectionflags	@""
	.align	4
.nv.constant0._ZN7cutlass13device_kernelINS_4gemm6kernel13GemmUniversalIN4cute5tupleIJiiiiEEENS1_10collective13CollectiveMmaINS1_35MainloopSm100TmaUmmaWarpSpecializedILi2ELi2ELi4ENS5_IJNS4_1CILi1EEESB_SB_EEEEENS5_IJNSA_ILi64EEENSA_ILi256EEENSA_ILi128EEEEEENS_10bfloat16_tENS5_IJlSB_lEEESI_SJ_NS4_8TiledMMAINS4_8MMA_AtomIJNS4_20SM100_MMA_F16BF16_SSISI_SI_fLi64ELi256ELNS4_4UMMA5MajorE0ELSO_0ELNSN_7ScaleInE0ELSP_0EEEEEENS4_6LayoutISC_NS5_IJNSA_ILi0EEEST_ST_EEEEENS5_IJNS4_10UnderscoreESW_SW_EEEEENS4_13SM90_TMA_LOADENS4_14ComposedLayoutINS4_7SwizzleILi3ELi4ELi3EEENS4_18smem_ptr_flag_bitsILi16EEENSS_INS5_IJNSA_ILi8EEESE_EEENS5_IJSE_SB_EEEEEEEvNS4_8identityESZ_S19_vS1A_EENS_8epilogue10collective18CollectiveEpilogueINS1C_23Sm100TmaWarpSpecializedILi4ELi2ELi32ELb1ELb0EEEJSH_NS5_IJNSS_ISE_SB_EES1H_EEESI_SJ_SI_SJ_NS1C_6fusion15FusionCallbacksIS1G_NS1J_17LinearCombinationISI_fSI_fLNS_15FloatRoundStyleE2EEESH_S1I_JEEENS4_5SM1004TMEM4LOAD26SM100_TMEM_LOAD_16dp256b8xESZ_S19_NS4_17SM75_U32x4_LDSM_NENS4_14SM90_TMA_STOREES19_NS4_17SM90_U32x4_STSM_NENS4_39AutoVectorizingCopyWithAssumedAlignmentILi128EEEEEEvvEEEEvNT_6ParamsE:
	.zero		2944


//--------------------- SYMBOLS --------------------------

	.type		.nv.reservedSmem.offset0,@object
	.size		.nv.reservedSmem.offset0,0x4
	.type		.nv.reservedSmem.cap,@object
	.size		.nv.reservedSmem.cap,0x4
	.type		__assertfail,@function
